// auto-generated by cutlass_sweep.gemm — config: {"arch": "sm_90", "cluster_m": 4, "cluster_n": 4, "dtype": "int8", "dtype_b": "int8", "layout": "nt", "stages": 0, "tile_k": 32, "tile_m": 128, "tile_n": 256}
#include "cutlass/cutlass.h"
#include "cutlass/gemm/collective/collective_builder.hpp"
#include "cutlass/gemm/device/gemm_universal_adapter.h"
#include "cutlass/gemm/kernel/gemm_universal.hpp"
#include "cutlass/epilogue/collective/collective_builder.hpp"

using ElemA = int8_t;
using ElemB = int8_t;
using ElemCD = int8_t;
using Acc  = int32_t;
using TileShape    = cute::Shape<cute::_128, cute::_256, cute::_32>;
using ClusterShape = cute::Shape<cute::_4, cute::_4, cute::_1>;

using CollectiveEpilogue = typename cutlass::epilogue::collective::CollectiveBuilder<
    cutlass::arch::Sm90, cutlass::arch::OpClassTensorOp,
    TileShape, ClusterShape,
    cutlass::epilogue::collective::EpilogueTileAuto,
    Acc, Acc,
    ElemCD, cutlass::layout::RowMajor, 128 / cutlass::sizeof_bits<ElemCD>::value,
    ElemCD, cutlass::layout::RowMajor, 128 / cutlass::sizeof_bits<ElemCD>::value,
    cutlass::epilogue::collective::EpilogueScheduleAuto
  >::CollectiveOp;

using CollectiveMainloop = typename cutlass::gemm::collective::CollectiveBuilder<
    cutlass::arch::Sm90, cutlass::arch::OpClassTensorOp,
    ElemA, cutlass::layout::RowMajor, 128 / cutlass::sizeof_bits<ElemA>::value,
    ElemB, cutlass::layout::ColumnMajor, 128 / cutlass::sizeof_bits<ElemB>::value,
    Acc,
    TileShape, ClusterShape,
    cutlass::gemm::collective::StageCountAutoCarveout<static_cast<int>(sizeof(typename CollectiveEpilogue::SharedStorage))>,
    cutlass::gemm::collective::KernelScheduleAuto
  >::CollectiveOp;

using GemmKernel = cutlass::gemm::kernel::GemmUniversal<
    cute::Shape<int,int,int,int>,
    CollectiveMainloop,
    CollectiveEpilogue
>;
using Gemm = cutlass::gemm::device::GemmUniversalAdapter<GemmKernel>;

// Force the device kernel symbol into the cubin without needing a host main.
auto* _anchor = &cutlass::device_kernel<GemmKernel>;


// ===== COMPILED SASS (sm_90a) =====

	.target	sm_90a

	.elftype	@"ET_EXEC"


//--------------------- .note.nv.tkinfo           --------------------------
	.section	.note.nv.tkinfo,"",@"SHT_NOTE"
	.sectionflags	@"SHF_NOTE_NV_TKINFO"
	.tkinfo
        /*0018*/ 	.word	0x00000002
        /*0030*/ 	.string	""
        /*0030*/ 	.string	"ptxas"
        /*0030*/ 	.string	"Cuda compilation tools, release 13.0, V13.0.88"
        /*0030*/ 	.string	"Build cuda_13.0.r13.0/compiler.36424714_0"
        /*0030*/ 	.string	"-arch sm_90a -m 64 "



//--------------------- .note.nv.cuinfo           --------------------------
	.section	.note.nv.cuinfo,"",@"SHT_NOTE"
	.sectionflags	@"SHF_NOTE_NV_CUINFO"
        /*0018*/ 	.short	0x0002
        /*001a*/ 	.short	0x005a
        /*001c*/ 	.short	0x0082
	.zero		2


//--------------------- .nv.info                  --------------------------
	.section	.nv.info,"",@"SHT_CUDA_INFO"
	.align	4


	//----- nvinfo : EIATTR_REGCOUNT
	.align		4
        /*0000*/ 	.byte	0x04, 0x2f
        /*0002*/ 	.short	(.L_15 - .L_14)
	.align		4
.L_14:
        /*0004*/ 	.word	index@(_ZN7cutlass13device_kernelINS_4gemm6kernel13GemmUniversalIN4cute5tupleIJiiiiEEENS1_10collective13CollectiveMmaINS1_34MainloopSm90TmaGmmaWarpSpecializedILi18ENS5_IJNS4_1CILi4EEESB_NSA_ILi1EEEEEENS1_35KernelTmaWarpSpecializedCooperativeEEENS5_IJNSA_ILi128EEENSA_ILi256EEENSA_ILi32EEEEEEaNS5_IJlSC_lEEEaSK_NS4_8TiledMMAINS4_8MMA_AtomIJNS4_4SM904GMMA27MMA_64x256x32_S32S8S8_SS_TNEEEENS4_6LayoutINS5_IJNSA_ILi2EEESC_SC_EEENS5_IJSC_NSA_ILi0EEESU_EEEEENS5_IJNS4_10UnderscoreESX_SX_EEEEENS4_23SM90_TMA_LOAD_MULTICASTENS4_14ComposedLayoutINS4_7SwizzleILi1ELi4ELi3EEENS4_18smem_ptr_flag_bitsILi8EEENSR_INS5_IJNSA_ILi8EEESI_EEENS5_IJSI_SC_EEEEEEEvNS4_8identityES10_S1A_vS1B_EENS_8epilogue10collective6detail29Sm90TmaWarpSpecializedAdapterINS1E_15DefaultEpilogueIaSK_SK_NS1D_6thread17LinearCombinationIaLi1EiiLNS1I_9ScaleType4KindE0ELNS_15FloatRoundStyleE2EaEENS1_15EpilogueDefaultEEEEEvvEEEEvNT_6ParamsE)
        /*0008*/ 	.word	0x000000a8


	//----- nvinfo : EIATTR_FRAME_SIZE
	.align		4
.L_15:
        /*000c*/ 	.byte	0x04, 0x11
        /*000e*/ 	.short	(.L_17 - .L_16)
	.align		4
.L_16:
        /*0010*/ 	.word	index@(_ZN7cutlass13device_kernelINS_4gemm6kernel13GemmUniversalIN4cute5tupleIJiiiiEEENS1_10collective13CollectiveMmaINS1_34MainloopSm90TmaGmmaWarpSpecializedILi18ENS5_IJNS4_1CILi4EEESB_NSA_ILi1EEEEEENS1_35KernelTmaWarpSpecializedCooperativeEEENS5_IJNSA_ILi128EEENSA_ILi256EEENSA_ILi32EEEEEEaNS5_IJlSC_lEEEaSK_NS4_8TiledMMAINS4_8MMA_AtomIJNS4_4SM904GMMA27MMA_64x256x32_S32S8S8_SS_TNEEEENS4_6LayoutINS5_IJNSA_ILi2EEESC_SC_EEENS5_IJSC_NSA_ILi0EEESU_EEEEENS5_IJNS4_10UnderscoreESX_SX_EEEEENS4_23SM90_TMA_LOAD_MULTICASTENS4_14ComposedLayoutINS4_7SwizzleILi1ELi4ELi3EEENS4_18smem_ptr_flag_bitsILi8EEENSR_INS5_IJNSA_ILi8EEESI_EEENS5_IJSI_SC_EEEEEEEvNS4_8identityES10_S1A_vS1B_EENS_8epilogue10collective6detail29Sm90TmaWarpSpecializedAdapterINS1E_15DefaultEpilogueIaSK_SK_NS1D_6thread17LinearCombinationIaLi1EiiLNS1I_9ScaleType4KindE0ELNS_15FloatRoundStyleE2EaEENS1_15EpilogueDefaultEEEEEvvEEEEvNT_6ParamsE)
        /*0014*/ 	.word	0x00000000


	//----- nvinfo : EIATTR_MIN_STACK_SIZE
	.align		4
.L_17:
        /*0018*/ 	.byte	0x04, 0x12
        /*001a*/ 	.short	(.L_19 - .L_18)
	.align		4
.L_18:
        /*001c*/ 	.word	index@(_ZN7cutlass13device_kernelINS_4gemm6kernel13GemmUniversalIN4cute5tupleIJiiiiEEENS1_10collective13CollectiveMmaINS1_34MainloopSm90TmaGmmaWarpSpecializedILi18ENS5_IJNS4_1CILi4EEESB_NSA_ILi1EEEEEENS1_35KernelTmaWarpSpecializedCooperativeEEENS5_IJNSA_ILi128EEENSA_ILi256EEENSA_ILi32EEEEEEaNS5_IJlSC_lEEEaSK_NS4_8TiledMMAINS4_8MMA_AtomIJNS4_4SM904GMMA27MMA_64x256x32_S32S8S8_SS_TNEEEENS4_6LayoutINS5_IJNSA_ILi2EEESC_SC_EEENS5_IJSC_NSA_ILi0EEESU_EEEEENS5_IJNS4_10UnderscoreESX_SX_EEEEENS4_23SM90_TMA_LOAD_MULTICASTENS4_14ComposedLayoutINS4_7SwizzleILi1ELi4ELi3EEENS4_18smem_ptr_flag_bitsILi8EEENSR_INS5_IJNSA_ILi8EEESI_EEENS5_IJSI_SC_EEEEEEEvNS4_8identityES10_S1A_vS1B_EENS_8epilogue10collective6detail29Sm90TmaWarpSpecializedAdapterINS1E_15DefaultEpilogueIaSK_SK_NS1D_6thread17LinearCombinationIaLi1EiiLNS1I_9ScaleType4KindE0ELNS_15FloatRoundStyleE2EaEENS1_15EpilogueDefaultEEEEEvvEEEEvNT_6ParamsE)
        /*0020*/ 	.word	0x00000000
.L_19:


//--------------------- .nv.compat                --------------------------
	.section	.nv.compat,"",@"SHT_CUDA_COMPAT_INFO"
	.align	4
        /*0000*/ 	.byte	0x02, 0x09, 0x01, 0x00, 0x02, 0x02, 0x04, 0x00, 0x02, 0x05, 0x05, 0x00, 0x03, 0x07, 0x01, 0x01
        /*0010*/ 	.byte	0x02, 0x03, 0x01, 0x00, 0x02, 0x06, 0x01, 0x00, 0x04, 0x0b, 0x08, 0x00, 0x00, 0x00, 0x00, 0x00
        /*0020*/ 	.byte	0x00, 0x00, 0x00, 0x00


//--------------------- .nv.info._ZN7cutlass13device_kernelINS_4gemm6kernel13GemmUniversalIN4cute5tupleIJiiiiEEENS1_10collective13CollectiveMmaINS1_34MainloopSm90TmaGmmaWarpSpecializedILi18ENS5_IJNS4_1CILi4EEESB_NSA_ILi1EEEEEENS1_35KernelTmaWarpSpecializedCooperativeEEENS5_IJNSA_ILi128EEENSA_ILi256EEENSA_ILi32EEEEEEaNS5_IJlSC_lEEEaSK_NS4_8TiledMMAINS4_8MMA_AtomIJNS4_4SM904GMMA27MMA_64x256x32_S32S8S8_SS_TNEEEENS4_6LayoutINS5_IJNSA_ILi2EEESC_SC_EEENS5_IJSC_NSA_ILi0EEESU_EEEEENS5_IJNS4_10UnderscoreESX_SX_EEEEENS4_23SM90_TMA_LOAD_MULTICASTENS4_14ComposedLayoutINS4_7SwizzleILi1ELi4ELi3EEENS4_18smem_ptr_flag_bitsILi8EEENSR_INS5_IJNSA_ILi8EEESI_EEENS5_IJSI_SC_EEEEEEEvNS4_8identityES10_S1A_vS1B_EENS_8epilogue10collective6detail29Sm90TmaWarpSpecializedAdapterINS1E_15DefaultEpilogueIaSK_SK_NS1D_6thread17LinearCombinationIaLi1EiiLNS1I_9ScaleType4KindE0ELNS_15FloatRoundStyleE2EaEENS1_15EpilogueDefaultEEEEEvvEEEEvNT_6ParamsE --------------------------
	.section	.nv.info._ZN7cutlass13device_kernelINS_4gemm6kernel13GemmUniversalIN4cute5tupleIJiiiiEEENS1_10collective13CollectiveMmaINS1_34MainloopSm90TmaGmmaWarpSpecializedILi18ENS5_IJNS4_1CILi4EEESB_NSA_ILi1EEEEEENS1_35KernelTmaWarpSpecializedCooperativeEEENS5_IJNSA_ILi128EEENSA_ILi256EEENSA_ILi32EEEEEEaNS5_IJlSC_lEEEaSK_NS4_8TiledMMAINS4_8MMA_AtomIJNS4_4SM904GMMA27MMA_64x256x32_S32S8S8_SS_TNEEEENS4_6LayoutINS5_IJNSA_ILi2EEESC_SC_EEENS5_IJSC_NSA_ILi0EEESU_EEEEENS5_IJNS4_10UnderscoreESX_SX_EEEEENS4_23SM90_TMA_LOAD_MULTICASTENS4_14ComposedLayoutINS4_7SwizzleILi1ELi4ELi3EEENS4_18smem_ptr_flag_bitsILi8EEENSR_INS5_IJNSA_ILi8EEESI_EEENS5_IJSI_SC_EEEEEEEvNS4_8identityES10_S1A_vS1B_EENS_8epilogue10collective6detail29Sm90TmaWarpSpecializedAdapterINS1E_15DefaultEpilogueIaSK_SK_NS1D_6thread17LinearCombinationIaLi1EiiLNS1I_9ScaleType4KindE0ELNS_15FloatRoundStyleE2EaEENS1_15EpilogueDefaultEEEEEvvEEEEvNT_6ParamsE,"",@"SHT_CUDA_INFO"
	.sectionflags	@""
	.align	4


	//----- nvinfo : EIATTR_CUDA_API_VERSION
	.align		4
        /*0000*/ 	.byte	0x04, 0x37
        /*0002*/ 	.short	(.L_21 - .L_20)
.L_20:
        /*0004*/ 	.word	0x00000082


	//----- nvinfo : EIATTR_KPARAM_INFO
	.align		4
.L_21:
        /*0008*/ 	.byte	0x04, 0x17
        /*000a*/ 	.short	(.L_23 - .L_22)
.L_22:
        /*000c*/ 	.word	0x00000000
        /*0010*/ 	.short	0x0000
        /*0012*/ 	.short	0x0070
        /*0014*/ 	.byte	0x00, 0xf0, 0x01, 0x10


	//----- nvinfo : EIATTR_SPARSE_MMA_MASK
	.align		4
.L_23:
        /*0018*/ 	.byte	0x03, 0x50
        /*001a*/ 	.short	0x0000


	//----- nvinfo : EIATTR_MAXREG_COUNT
	.align		4
        /*001c*/ 	.byte	0x03, 0x1b
        /*001e*/ 	.short	0x00a8


	//----- nvinfo : EIATTR_NUM_BARRIERS
	.align		4
        /*0020*/ 	.byte	0x02, 0x4c
        /*0022*/ 	.byte	0x01
	.zero		1


	//----- nvinfo : EIATTR_EXTERNS
	.align		4
        /*0024*/ 	.byte	0x04, 0x0f
        /*0026*/ 	.short	(.L_25 - .L_24)


	//   ....[0]....
	.align		4
.L_24:
        /*0028*/ 	.word	index@(__assertfail)


	//----- nvinfo : EIATTR_MERCURY_ISA_VERSION
	.align		4
.L_25:
        /*002c*/ 	.byte	0x03, 0x5f
        /*002e*/ 	.short	0x0101


	//----- nvinfo : EIATTR_INT_WARP_WIDE_INSTR_OFFSETS
	.align		4
        /*0030*/ 	.byte	0x04, 0x31
        /*0032*/ 	.short	(.L_27 - .L_26)


	//   ....[0]....
.L_26:
        /*0034*/ 	.word	0x00000670


	//   ....[1]....
        /*0038*/ 	.word	0x000006a0


	//   ....[2]....
        /*003c*/ 	.word	0x00000850


	//----- nvinfo : EIATTR_COOP_GROUP_MASK_REGIDS
	.align		4
.L_27:
        /*0040*/ 	.byte	0x04, 0x29
        /*0042*/ 	.short	(.L_29 - .L_28)


	//   ....[0]....
.L_28:
        /*0044*/ 	.word	0xffffffff


	//   ....[1]....
        /*0048*/ 	.word	0xffffffff


	//   ....[2]....
        /*004c*/ 	.word	0xffffffff


	//   ....[3]....
        /*0050*/ 	.word	0xffffffff


	//   ....[4]....
        /*0054*/ 	.word	0xffffffff


	//   ....[5]....
        /*0058*/ 	.word	0xffffffff


	//----- nvinfo : EIATTR_COOP_GROUP_INSTR_OFFSETS
	.align		4
.L_29:
        /*005c*/ 	.byte	0x04, 0x28
        /*005e*/ 	.short	(.L_31 - .L_30)


	//   ....[0]....
.L_30:
        /*0060*/ 	.word	0x00000060


	//   ....[1]....
        /*0064*/ 	.word	0x00000070


	//   ....[2]....
        /*0068*/ 	.word	0x00000130


	//   ....[3]....
        /*006c*/ 	.word	0x000004c0


	//   ....[4]....
        /*0070*/ 	.word	0x00000a00


	//   ....[5]....
        /*0074*/ 	.word	0x00001440


	//----- nvinfo : EIATTR_REG_RECONFIG
	.align		4
.L_31:
        /*0078*/ 	.byte	0x01, 0x54
	.zero		2


	//----- nvinfo : EIATTR_SYSCALL_OFFSETS
	.align		4
        /*007c*/ 	.byte	0x04, 0x46
        /*007e*/ 	.short	(.L_33 - .L_32)


	//   ....[0]....
.L_32:
        /*0080*/ 	.word	0x00001600


	//----- nvinfo : EIATTR_MBARRIER_INSTR_OFFSETS
	.align		4
.L_33:
        /*0084*/ 	.byte	0x04, 0x39
        /*0086*/ 	.short	(.L_35 - .L_34)


	//   ....[0]....
.L_34:
        /*0088*/ 	.word	0x00000250
        /*008c*/ 	.word	0x000000ff
        /*0090*/ 	.word	0x00000000
        /*0094*/ 	.short	0x0100
        /*0096*/ 	.byte	0x08
	.zero		1


	//   ....[1]....
        /*0098*/ 	.word	0x00000260
        /*009c*/ 	.word	0x000000ff
        /*00a0*/ 	.word	0x00000090
        /*00a4*/ 	.short	0x0100
        /*00a6*/ 	.byte	0x08
	.zero		1


	//   ....[2]....
        /*00a8*/ 	.word	0x00000270
        /*00ac*/ 	.word	0x000000ff
        /*00b0*/ 	.word	0x00000008
        /*00b4*/ 	.short	0x0100
        /*00b6*/ 	.byte	0x08
	.zero		1


	//   ....[3]....
        /*00b8*/ 	.word	0x00000280
        /*00bc*/ 	.word	0x000000ff
        /*00c0*/ 	.word	0x00000098
        /*00c4*/ 	.short	0x0100
        /*00c6*/ 	.byte	0x08
	.zero		1


	//   ....[4]....
        /*00c8*/ 	.word	0x00000290
        /*00cc*/ 	.word	0x000000ff
        /*00d0*/ 	.word	0x00000010
        /*00d4*/ 	.short	0x0100
        /*00d6*/ 	.byte	0x08
	.zero		1


	//   ....[5]....
        /*00d8*/ 	.word	0x000002a0
        /*00dc*/ 	.word	0x000000ff
        /*00e0*/ 	.word	0x000000a0
        /*00e4*/ 	.short	0x0100
        /*00e6*/ 	.byte	0x08
	.zero		1


	//   ....[6]....
        /*00e8*/ 	.word	0x000002b0
        /*00ec*/ 	.word	0x000000ff
        /*00f0*/ 	.word	0x00000018
        /*00f4*/ 	.short	0x0100
        /*00f6*/ 	.byte	0x08
	.zero		1


	//   ....[7]....
        /*00f8*/ 	.word	0x000002c0
        /*00fc*/ 	.word	0x000000ff
        /*0100*/ 	.word	0x000000a8
        /*0104*/ 	.short	0x0100
        /*0106*/ 	.byte	0x08
	.zero		1


	//   ....[8]....
        /*0108*/ 	.word	0x000002d0
        /*010c*/ 	.word	0x000000ff
        /*0110*/ 	.word	0x00000020
        /*0114*/ 	.short	0x0100
        /*0116*/ 	.byte	0x08
	.zero		1


	//   ....[9]....
        /*0118*/ 	.word	0x000002e0
        /*011c*/ 	.word	0x000000ff
        /*0120*/ 	.word	0x000000b0
        /*0124*/ 	.short	0x0100
        /*0126*/ 	.byte	0x08
	.zero		1


	//   ....[10]....
        /*0128*/ 	.word	0x000002f0
        /*012c*/ 	.word	0x000000ff
        /*0130*/ 	.word	0x00000028
        /*0134*/ 	.short	0x0100
        /*0136*/ 	.byte	0x08
	.zero		1


	//   ....[11]....
        /*0138*/ 	.word	0x00000300
        /*013c*/ 	.word	0x000000ff
        /*0140*/ 	.word	0x000000b8
        /*0144*/ 	.short	0x0100
        /*0146*/ 	.byte	0x08
	.zero		1


	//   ....[12]....
        /*0148*/ 	.word	0x00000310
        /*014c*/ 	.word	0x000000ff
        /*0150*/ 	.word	0x00000030
        /*0154*/ 	.short	0x0100
        /*0156*/ 	.byte	0x08
	.zero		1


	//   ....[13]....
        /*0158*/ 	.word	0x00000320
        /*015c*/ 	.word	0x000000ff
        /*0160*/ 	.word	0x000000c0
        /*0164*/ 	.short	0x0100
        /*0166*/ 	.byte	0x08
	.zero		1


	//   ....[14]....
        /*0168*/ 	.word	0x00000330
        /*016c*/ 	.word	0x000000ff
        /*0170*/ 	.word	0x00000038
        /*0174*/ 	.short	0x0100
        /*0176*/ 	.byte	0x08
	.zero		1


	//   ....[15]....
        /*0178*/ 	.word	0x00000340
        /*017c*/ 	.word	0x000000ff
        /*0180*/ 	.word	0x000000c8
        /*0184*/ 	.short	0x0100
        /*0186*/ 	.byte	0x08
	.zero		1


	//   ....[16]....
        /*0188*/ 	.word	0x00000350
        /*018c*/ 	.word	0x000000ff
        /*0190*/ 	.word	0x00000040
        /*0194*/ 	.short	0x0100
        /*0196*/ 	.byte	0x08
	.zero		1


	//   ....[17]....
        /*0198*/ 	.word	0x00000360
        /*019c*/ 	.word	0x000000ff
        /*01a0*/ 	.word	0x000000d0
        /*01a4*/ 	.short	0x0100
        /*01a6*/ 	.byte	0x08
	.zero		1


	//   ....[18]....
        /*01a8*/ 	.word	0x00000370
        /*01ac*/ 	.word	0x000000ff
        /*01b0*/ 	.word	0x00000048
        /*01b4*/ 	.short	0x0100
        /*01b6*/ 	.byte	0x08
	.zero		1


	//   ....[19]....
        /*01b8*/ 	.word	0x00000380
        /*01bc*/ 	.word	0x000000ff
        /*01c0*/ 	.word	0x000000d8
        /*01c4*/ 	.short	0x0100
        /*01c6*/ 	.byte	0x08
	.zero		1


	//   ....[20]....
        /*01c8*/ 	.word	0x00000390
        /*01cc*/ 	.word	0x000000ff
        /*01d0*/ 	.word	0x00000050
        /*01d4*/ 	.short	0x0100
        /*01d6*/ 	.byte	0x08
	.zero		1


	//   ....[21]....
        /*01d8*/ 	.word	0x000003a0
        /*01dc*/ 	.word	0x000000ff
        /*01e0*/ 	.word	0x000000e0
        /*01e4*/ 	.short	0x0100
        /*01e6*/ 	.byte	0x08
	.zero		1


	//   ....[22]....
        /*01e8*/ 	.word	0x000003b0
        /*01ec*/ 	.word	0x000000ff
        /*01f0*/ 	.word	0x00000058
        /*01f4*/ 	.short	0x0100
        /*01f6*/ 	.byte	0x08
	.zero		1


	//   ....[23]....
        /*01f8*/ 	.word	0x000003c0
        /*01fc*/ 	.word	0x000000ff
        /*0200*/ 	.word	0x000000e8
        /*0204*/ 	.short	0x0100
        /*0206*/ 	.byte	0x08
	.zero		1


	//   ....[24]....
        /*0208*/ 	.word	0x000003d0
        /*020c*/ 	.word	0x000000ff
        /*0210*/ 	.word	0x00000060
        /*0214*/ 	.short	0x0100
        /*0216*/ 	.byte	0x08
	.zero		1


	//   ....[25]....
        /*0218*/ 	.word	0x000003e0
        /*021c*/ 	.word	0x000000ff
        /*0220*/ 	.word	0x000000f0
        /*0224*/ 	.short	0x0100
        /*0226*/ 	.byte	0x08
	.zero		1


	//   ....[26]....
        /*0228*/ 	.word	0x000003f0
        /*022c*/ 	.word	0x000000ff
        /*0230*/ 	.word	0x00000068
        /*0234*/ 	.short	0x0100
        /*0236*/ 	.byte	0x08
	.zero		1


	//   ....[27]....
        /*0238*/ 	.word	0x00000400
        /*023c*/ 	.word	0x000000ff
        /*0240*/ 	.word	0x000000f8
        /*0244*/ 	.short	0x0100
        /*0246*/ 	.byte	0x08
	.zero		1


	//   ....[28]....
        /*0248*/ 	.word	0x00000410
        /*024c*/ 	.word	0x000000ff
        /*0250*/ 	.word	0x00000070
        /*0254*/ 	.short	0x0100
        /*0256*/ 	.byte	0x08
	.zero		1


	//   ....[29]....
        /*0258*/ 	.word	0x00000420
        /*025c*/ 	.word	0x000000ff
        /*0260*/ 	.word	0x00000100
        /*0264*/ 	.short	0x0100
        /*0266*/ 	.byte	0x08
	.zero		1


	//   ....[30]....
        /*0268*/ 	.word	0x00000430
        /*026c*/ 	.word	0x000000ff
        /*0270*/ 	.word	0x00000078
        /*0274*/ 	.short	0x0100
        /*0276*/ 	.byte	0x08
	.zero		1


	//   ....[31]....
        /*0278*/ 	.word	0x00000440
        /*027c*/ 	.word	0x000000ff
        /*0280*/ 	.word	0x00000108
        /*0284*/ 	.short	0x0100
        /*0286*/ 	.byte	0x08
	.zero		1


	//   ....[32]....
        /*0288*/ 	.word	0x00000450
        /*028c*/ 	.word	0x000000ff
        /*0290*/ 	.word	0x00000080
        /*0294*/ 	.short	0x0100
        /*0296*/ 	.byte	0x08
	.zero		1


	//   ....[33]....
        /*0298*/ 	.word	0x00000460
        /*029c*/ 	.word	0x000000ff
        /*02a0*/ 	.word	0x00000110
        /*02a4*/ 	.short	0x0100
        /*02a6*/ 	.byte	0x08
	.zero		1


	//   ....[34]....
        /*02a8*/ 	.word	0x00000470
        /*02ac*/ 	.word	0x000000ff
        /*02b0*/ 	.word	0x00000088
        /*02b4*/ 	.short	0x0100
        /*02b6*/ 	.byte	0x08
	.zero		1


	//   ....[35]....
        /*02b8*/ 	.word	0x00000480
        /*02bc*/ 	.word	0x000000ff
        /*02c0*/ 	.word	0x00000118
        /*02c4*/ 	.short	0x0100
        /*02c6*/ 	.byte	0x08
	.zero		1


	//   ....[36]....
        /*02c8*/ 	.word	0x000008e0
        /*02cc*/ 	.word	0x000000ff
        /*02d0*/ 	.word	0x00000130
        /*02d4*/ 	.short	0x0100
        /*02d6*/ 	.byte	0x06
	.zero		1


	//   ....[37]....
        /*02d8*/ 	.word	0x00000980
        /*02dc*/ 	.word	0x000000ff
        /*02e0*/ 	.word	0x00000138
        /*02e4*/ 	.short	0x0100
        /*02e6*/ 	.byte	0x06
	.zero		1


	//   ....[38]....
        /*02e8*/ 	.word	0x000016d0
        /*02ec*/ 	.word	0x00000003
        /*02f0*/ 	.word	0x00000000
        /*02f4*/ 	.short	0x010a
        /*02f6*/ 	.byte	0x3f
	.zero		1


	//   ....[39]....
        /*02f8*/ 	.word	0x00001710
        /*02fc*/ 	.word	0x00000003
        /*0300*/ 	.word	0x00000000
        /*0304*/ 	.short	0x010a
        /*0306*/ 	.byte	0x3f
	.zero		1


	//   ....[40]....
        /*0308*/ 	.word	0x00001970
        /*030c*/ 	.word	0x00000005
        /*0310*/ 	.word	0x00000000
        /*0314*/ 	.short	0x010a
        /*0316*/ 	.byte	0x3f
	.zero		1


	//   ....[41]....
        /*0318*/ 	.word	0x000019b0
        /*031c*/ 	.word	0x00000005
        /*0320*/ 	.word	0x00000000
        /*0324*/ 	.short	0x010a
        /*0326*/ 	.byte	0x3f
	.zero		1


	//   ....[42]....
        /*0328*/ 	.word	0x00001aa0
        /*032c*/ 	.word	0x00000005
        /*0330*/ 	.word	0x00000000
        /*0334*/ 	.short	0x0101
        /*0336*/ 	.byte	0x3f
	.zero		1


	//   ....[43]....
        /*0338*/ 	.word	0x00001cc0
        /*033c*/ 	.word	0x00000003
        /*0340*/ 	.word	0x00000000
        /*0344*/ 	.short	0x0101
        /*0346*/ 	.byte	0x3f
	.zero		1


	//   ....[44]....
        /*0348*/ 	.word	0x00009300
        /*034c*/ 	.word	0x0000000e
        /*0350*/ 	.word	0x00000090
        /*0354*/ 	.short	0x010a
        /*0356*/ 	.byte	0x3f
	.zero		1


	//   ....[45]....
        /*0358*/ 	.word	0x00009680
        /*035c*/ 	.word	0x00000006
        /*0360*/ 	.word	0x00000138
        /*0364*/ 	.short	0x0101
        /*0366*/ 	.byte	0x3f
	.zero		1


	//   ....[46]....
        /*0368*/ 	.word	0x00009db0
        /*036c*/ 	.word	0x00000007
        /*0370*/ 	.word	0x00000000
        /*0374*/ 	.short	0x010a
        /*0376*/ 	.byte	0x3f
	.zero		1


	//   ....[47]....
        /*0378*/ 	.word	0x00009e30
        /*037c*/ 	.word	0x00000009
        /*0380*/ 	.word	0x00000000
        /*0384*/ 	.short	0x010a
        /*0386*/ 	.byte	0x3f
	.zero		1


	//   ....[48]....
        /*0388*/ 	.word	0x00009ec0
        /*038c*/ 	.word	0x00000006
        /*0390*/ 	.word	0x00000000
        /*0394*/ 	.short	0x010a
        /*0396*/ 	.byte	0x3f
	.zero		1


	//   ....[49]....
        /*0398*/ 	.word	0x00009f50
        /*039c*/ 	.word	0x00000009
        /*03a0*/ 	.word	0x00000000
        /*03a4*/ 	.short	0x010a
        /*03a6*/ 	.byte	0x3f
	.zero		1


	//   ....[50]....
        /*03a8*/ 	.word	0x00009fe0
        /*03ac*/ 	.word	0x00000006
        /*03b0*/ 	.word	0x00000000
        /*03b4*/ 	.short	0x010a
        /*03b6*/ 	.byte	0x3f
	.zero		1


	//   ....[51]....
        /*03b8*/ 	.word	0x0000a070
        /*03bc*/ 	.word	0x00000009
        /*03c0*/ 	.word	0x00000000
        /*03c4*/ 	.short	0x010a
        /*03c6*/ 	.byte	0x3f
	.zero		1


	//   ....[52]....
        /*03c8*/ 	.word	0x0000a100
        /*03cc*/ 	.word	0x00000006
        /*03d0*/ 	.word	0x00000000
        /*03d4*/ 	.short	0x010a
        /*03d6*/ 	.byte	0x3f
	.zero		1


	//   ....[53]....
        /*03d8*/ 	.word	0x0000a190
        /*03dc*/ 	.word	0x00000009
        /*03e0*/ 	.word	0x00000000
        /*03e4*/ 	.short	0x010a
        /*03e6*/ 	.byte	0x3f
	.zero		1


	//   ....[54]....
        /*03e8*/ 	.word	0x0000a220
        /*03ec*/ 	.word	0x00000006
        /*03f0*/ 	.word	0x00000000
        /*03f4*/ 	.short	0x010a
        /*03f6*/ 	.byte	0x3f
	.zero		1


	//   ....[55]....
        /*03f8*/ 	.word	0x0000a2b0
        /*03fc*/ 	.word	0x00000009
        /*0400*/ 	.word	0x00000000
        /*0404*/ 	.short	0x010a
        /*0406*/ 	.byte	0x3f
	.zero		1


	//   ....[56]....
        /*0408*/ 	.word	0x0000a340
        /*040c*/ 	.word	0x00000006
        /*0410*/ 	.word	0x00000000
        /*0414*/ 	.short	0x010a
        /*0416*/ 	.byte	0x3f
	.zero		1


	//   ....[57]....
        /*0418*/ 	.word	0x0000a3d0
        /*041c*/ 	.word	0x00000009
        /*0420*/ 	.word	0x00000000
        /*0424*/ 	.short	0x010a
        /*0426*/ 	.byte	0x3f
	.zero		1


	//   ....[58]....
        /*0428*/ 	.word	0x0000a460
        /*042c*/ 	.word	0x00000006
        /*0430*/ 	.word	0x00000000
        /*0434*/ 	.short	0x010a
        /*0436*/ 	.byte	0x3f
	.zero		1


	//   ....[59]....
        /*0438*/ 	.word	0x0000a4f0
        /*043c*/ 	.word	0x00000009
        /*0440*/ 	.word	0x00000000
        /*0444*/ 	.short	0x010a
        /*0446*/ 	.byte	0x3f
	.zero		1


	//   ....[60]....
        /*0448*/ 	.word	0x0000a580
        /*044c*/ 	.word	0x00000006
        /*0450*/ 	.word	0x00000000
        /*0454*/ 	.short	0x010a
        /*0456*/ 	.byte	0x3f
	.zero		1


	//   ....[61]....
        /*0458*/ 	.word	0x0000a610
        /*045c*/ 	.word	0x00000009
        /*0460*/ 	.word	0x00000000
        /*0464*/ 	.short	0x010a
        /*0466*/ 	.byte	0x3f
	.zero		1


	//   ....[62]....
        /*0468*/ 	.word	0x0000a6a0
        /*046c*/ 	.word	0x00000006
        /*0470*/ 	.word	0x00000000
        /*0474*/ 	.short	0x010a
        /*0476*/ 	.byte	0x3f
	.zero		1


	//   ....[63]....
        /*0478*/ 	.word	0x0000a730
        /*047c*/ 	.word	0x00000003
        /*0480*/ 	.word	0x00000000
        /*0484*/ 	.short	0x010a
        /*0486*/ 	.byte	0x3f
	.zero		1


	//   ....[64]....
        /*0488*/ 	.word	0x0000a790
        /*048c*/ 	.word	0x00000003
        /*0490*/ 	.word	0x00000000
        /*0494*/ 	.short	0x010a
        /*0496*/ 	.byte	0x3f
	.zero		1


	//   ....[65]....
        /*0498*/ 	.word	0x0000a7e0
        /*049c*/ 	.word	0x00000005
        /*04a0*/ 	.word	0x00000000
        /*04a4*/ 	.short	0x010a
        /*04a6*/ 	.byte	0x3f
	.zero		1


	//   ....[66]....
        /*04a8*/ 	.word	0x0000a8b0
        /*04ac*/ 	.word	0x0000000e
        /*04b0*/ 	.word	0x00000090
        /*04b4*/ 	.short	0x010a
        /*04b6*/ 	.byte	0x3f
	.zero		1


	//   ....[67]....
        /*04b8*/ 	.word	0x0000a980
        /*04bc*/ 	.word	0x00000007
        /*04c0*/ 	.word	0x00000000
        /*04c4*/ 	.short	0x010a
        /*04c6*/ 	.byte	0x3f
	.zero		1


	//   ....[68]....
        /*04c8*/ 	.word	0x0000a9d0
        /*04cc*/ 	.word	0x00000009
        /*04d0*/ 	.word	0x00000000
        /*04d4*/ 	.short	0x010a
        /*04d6*/ 	.byte	0x3f
	.zero		1


	//   ....[69]....
        /*04d8*/ 	.word	0x0000aa20
        /*04dc*/ 	.word	0x00000006
        /*04e0*/ 	.word	0x00000000
        /*04e4*/ 	.short	0x010a
        /*04e6*/ 	.byte	0x3f
	.zero		1


	//   ....[70]....
        /*04e8*/ 	.word	0x0000aa70
        /*04ec*/ 	.word	0x00000009
        /*04f0*/ 	.word	0x00000000
        /*04f4*/ 	.short	0x010a
        /*04f6*/ 	.byte	0x3f
	.zero		1


	//   ....[71]....
        /*04f8*/ 	.word	0x0000aac0
        /*04fc*/ 	.word	0x00000006
        /*0500*/ 	.word	0x00000000
        /*0504*/ 	.short	0x010a
        /*0506*/ 	.byte	0x3f
	.zero		1


	//   ....[72]....
        /*0508*/ 	.word	0x0000ab10
        /*050c*/ 	.word	0x00000009
        /*0510*/ 	.word	0x00000000
        /*0514*/ 	.short	0x010a
        /*0516*/ 	.byte	0x3f
	.zero		1


	//   ....[73]....
        /*0518*/ 	.word	0x0000ab60
        /*051c*/ 	.word	0x00000006
        /*0520*/ 	.word	0x00000000
        /*0524*/ 	.short	0x010a
        /*0526*/ 	.byte	0x3f
	.zero		1


	//   ....[74]....
        /*0528*/ 	.word	0x0000abb0
        /*052c*/ 	.word	0x00000009
        /*0530*/ 	.word	0x00000000
        /*0534*/ 	.short	0x010a
        /*0536*/ 	.byte	0x3f
	.zero		1


	//   ....[75]....
        /*0538*/ 	.word	0x0000ac00
        /*053c*/ 	.word	0x00000006
        /*0540*/ 	.word	0x00000000
        /*0544*/ 	.short	0x010a
        /*0546*/ 	.byte	0x3f
	.zero		1


	//   ....[76]....
        /*0548*/ 	.word	0x0000ac50
        /*054c*/ 	.word	0x00000009
        /*0550*/ 	.word	0x00000000
        /*0554*/ 	.short	0x010a
        /*0556*/ 	.byte	0x3f
	.zero		1


	//   ....[77]....
        /*0558*/ 	.word	0x0000aca0
        /*055c*/ 	.word	0x00000006
        /*0560*/ 	.word	0x00000000
        /*0564*/ 	.short	0x010a
        /*0566*/ 	.byte	0x3f
	.zero		1


	//   ....[78]....
        /*0568*/ 	.word	0x0000acf0
        /*056c*/ 	.word	0x00000009
        /*0570*/ 	.word	0x00000000
        /*0574*/ 	.short	0x010a
        /*0576*/ 	.byte	0x3f
	.zero		1


	//   ....[79]....
        /*0578*/ 	.word	0x0000ad40
        /*057c*/ 	.word	0x00000006
        /*0580*/ 	.word	0x00000000
        /*0584*/ 	.short	0x010a
        /*0586*/ 	.byte	0x3f
	.zero		1


	//   ....[80]....
        /*0588*/ 	.word	0x0000ad90
        /*058c*/ 	.word	0x00000009
        /*0590*/ 	.word	0x00000000
        /*0594*/ 	.short	0x010a
        /*0596*/ 	.byte	0x3f
	.zero		1


	//   ....[81]....
        /*0598*/ 	.word	0x0000ade0
        /*059c*/ 	.word	0x00000006
        /*05a0*/ 	.word	0x00000000
        /*05a4*/ 	.short	0x010a
        /*05a6*/ 	.byte	0x3f
	.zero		1


	//   ....[82]....
        /*05a8*/ 	.word	0x0000ae30
        /*05ac*/ 	.word	0x00000009
        /*05b0*/ 	.word	0x00000000
        /*05b4*/ 	.short	0x010a
        /*05b6*/ 	.byte	0x3f
	.zero		1


	//   ....[83]....
        /*05b8*/ 	.word	0x0000ae80
        /*05bc*/ 	.word	0x00000006
        /*05c0*/ 	.word	0x00000000
        /*05c4*/ 	.short	0x010a
        /*05c6*/ 	.byte	0x3f
	.zero		1


	//----- nvinfo : EIATTR_NUM_MBARRIERS
	.align		4
.L_35:
        /*05c8*/ 	.byte	0x03, 0x38
        /*05ca*/ 	.short	0x0026


	//----- nvinfo : EIATTR_EXIT_INSTR_OFFSETS
	.align		4
        /*05cc*/ 	.byte	0x04, 0x1c
        /*05ce*/ 	.short	(.L_37 - .L_36)


	//   ....[0]....
.L_36:
        /*05d0*/ 	.word	0x00000b60


	//   ....[1]....
        /*05d4*/ 	.word	0x00001380


	//   ....[2]....
        /*05d8*/ 	.word	0x000088d0


	//   ....[3]....
        /*05dc*/ 	.word	0x00008e30


	//   ....[4]....
        /*05e0*/ 	.word	0x0000a780


	//----- nvinfo : EIATTR_MAX_THREADS
	.align		4
.L_37:
        /*05e4*/ 	.byte	0x04, 0x05
        /*05e6*/ 	.short	(.L_39 - .L_38)
.L_38:
        /*05e8*/ 	.word	0x00000180
        /*05ec*/ 	.word	0x00000001
        /*05f0*/ 	.word	0x00000001


	//----- nvinfo : EIATTR_CRS_STACK_SIZE
	.align		4
.L_39:
        /*05f4*/ 	.byte	0x04, 0x1e
        /*05f6*/ 	.short	(.L_41 - .L_40)
.L_40:
        /*05f8*/ 	.word	0x00000000


	//----- nvinfo : EIATTR_CBANK_PARAM_SIZE
	.align		4
.L_41:
        /*05fc*/ 	.byte	0x03, 0x19
        /*05fe*/ 	.short	0x0470


	//----- nvinfo : EIATTR_PARAM_CBANK
	.align		4
        /*0600*/ 	.byte	0x04, 0x0a
        /*0602*/ 	.short	(.L_43 - .L_42)
	.align		4
.L_42:
        /*0604*/ 	.word	index@(.nv.constant0._ZN7cutlass13device_kernelINS_4gemm6kernel13GemmUniversalIN4cute5tupleIJiiiiEEENS1_10collective13CollectiveMmaINS1_34MainloopSm90TmaGmmaWarpSpecializedILi18ENS5_IJNS4_1CILi4EEESB_NSA_ILi1EEEEEENS1_35KernelTmaWarpSpecializedCooperativeEEENS5_IJNSA_ILi128EEENSA_ILi256EEENSA_ILi32EEEEEEaNS5_IJlSC_lEEEaSK_NS4_8TiledMMAINS4_8MMA_AtomIJNS4_4SM904GMMA27MMA_64x256x32_S32S8S8_SS_TNEEEENS4_6LayoutINS5_IJNSA_ILi2EEESC_SC_EEENS5_IJSC_NSA_ILi0EEESU_EEEEENS5_IJNS4_10UnderscoreESX_SX_EEEEENS4_23SM90_TMA_LOAD_MULTICASTENS4_14ComposedLayoutINS4_7SwizzleILi1ELi4ELi3EEENS4_18smem_ptr_flag_bitsILi8EEENSR_INS5_IJNSA_ILi8EEESI_EEENS5_IJSI_SC_EEEEEEEvNS4_8identityES10_S1A_vS1B_EENS_8epilogue10collective6detail29Sm90TmaWarpSpecializedAdapterINS1E_15DefaultEpilogueIaSK_SK_NS1D_6thread17LinearCombinationIaLi1EiiLNS1I_9ScaleType4KindE0ELNS_15FloatRoundStyleE2EaEENS1_15EpilogueDefaultEEEEEvvEEEEvNT_6ParamsE)
        /*0608*/ 	.short	0x0210
        /*060a*/ 	.short	0x0470


	//----- nvinfo : EIATTR_SW_WAR
	.align		4
.L_43:
        /*060c*/ 	.byte	0x04, 0x36
        /*060e*/ 	.short	(.L_45 - .L_44)
.L_44:
        /*0610*/ 	.word	0x00000008
.L_45:


//--------------------- .nv.callgraph             --------------------------
	.section	.nv.callgraph,"",@"SHT_CUDA_CALLGRAPH"
	.align	4
	.sectionentsize	8
	.align		4
        /*0000*/ 	.word	0x00000000
	.align		4
        /*0004*/ 	.word	0xffffffff
	.align		4
        /*0008*/ 	.word	index@(_ZN7cutlass13device_kernelINS_4gemm6kernel13GemmUniversalIN4cute5tupleIJiiiiEEENS1_10collective13CollectiveMmaINS1_34MainloopSm90TmaGmmaWarpSpecializedILi18ENS5_IJNS4_1CILi4EEESB_NSA_ILi1EEEEEENS1_35KernelTmaWarpSpecializedCooperativeEEENS5_IJNSA_ILi128EEENSA_ILi256EEENSA_ILi32EEEEEEaNS5_IJlSC_lEEEaSK_NS4_8TiledMMAINS4_8MMA_AtomIJNS4_4SM904GMMA27MMA_64x256x32_S32S8S8_SS_TNEEEENS4_6LayoutINS5_IJNSA_ILi2EEESC_SC_EEENS5_IJSC_NSA_ILi0EEESU_EEEEENS5_IJNS4_10UnderscoreESX_SX_EEEEENS4_23SM90_TMA_LOAD_MULTICASTENS4_14ComposedLayoutINS4_7SwizzleILi1ELi4ELi3EEENS4_18smem_ptr_flag_bitsILi8EEENSR_INS5_IJNSA_ILi8EEESI_EEENS5_IJSI_SC_EEEEEEEvNS4_8identityES10_S1A_vS1B_EENS_8epilogue10collective6detail29Sm90TmaWarpSpecializedAdapterINS1E_15DefaultEpilogueIaSK_SK_NS1D_6thread17LinearCombinationIaLi1EiiLNS1I_9ScaleType4KindE0ELNS_15FloatRoundStyleE2EaEENS1_15EpilogueDefaultEEEEEvvEEEEvNT_6ParamsE)
	.align		4
        /*000c*/ 	.word	index@(__assertfail)
	.align		4
        /*0010*/ 	.word	0x00000000
	.align		4
        /*0014*/ 	.word	0xfffffffe
	.align		4
        /*0018*/ 	.word	0x00000000
	.align		4
        /*001c*/ 	.word	0xfffffffd
	.align		4
        /*0020*/ 	.word	0x00000000
	.align		4
        /*0024*/ 	.word	0xfffffffc


//--------------------- .nv.constant4             --------------------------
	.section	.nv.constant4,"a",@progbits
	.align	8
	.align		8
.nv.constant4:
        /*0000*/ 	.dword	__assertfail
	.align		8
        /*0008*/ 	.dword	__unnamed_1
	.align		8
        /*0010*/ 	.dword	_ZN40_INTERNAL_8bdf5528_4_k_cu_3bcaaa4d_288474cuda3std3__45__cpo5beginE
	.align		8
        /*0018*/ 	.dword	_ZN40_INTERNAL_8bdf5528_4_k_cu_3bcaaa4d_288474cuda3std3__45__cpo3endE
	.align		8
        /*0020*/ 	.dword	_ZN40_INTERNAL_8bdf5528_4_k_cu_3bcaaa4d_288474cuda3std3__45__cpo6cbeginE
	.align		8
        /*0028*/ 	.dword	_ZN40_INTERNAL_8bdf5528_4_k_cu_3bcaaa4d_288474cuda3std3__45__cpo4cendE
	.align		8
        /*0030*/ 	.dword	_ZN40_INTERNAL_8bdf5528_4_k_cu_3bcaaa4d_288474cuda3std3__442_GLOBAL__N__8bdf5528_4_k_cu_3bcaaa4d_288476ignoreE
	.align		8
        /*0038*/ 	.dword	_ZN40_INTERNAL_8bdf5528_4_k_cu_3bcaaa4d_288474cuda3std3__419piecewise_constructE
	.align		8
        /*0040*/ 	.dword	_ZN40_INTERNAL_8bdf5528_4_k_cu_3bcaaa4d_288474cuda3std3__48in_placeE
	.align		8
        /*0048*/ 	.dword	_ZN40_INTERNAL_8bdf5528_4_k_cu_3bcaaa4d_288474cuda3std6ranges3__45__cpo4swapE
	.align		8
        /*0050*/ 	.dword	_ZN40_INTERNAL_8bdf5528_4_k_cu_3bcaaa4d_288474cuda3std6ranges3__45__cpo9iter_moveE
	.align		8
        /*0058*/ 	.dword	_ZN40_INTERNAL_8bdf5528_4_k_cu_3bcaaa4d_288474cute7productE
	.align		8
        /*0060*/ 	.dword	_ZN40_INTERNAL_8bdf5528_4_k_cu_3bcaaa4d_288474cute1_E
	.align		8
        /*0068*/ 	.dword	$str$22
	.align		8
        /*0070*/ 	.dword	$str$23


//--------------------- .text._ZN7cutlass13device_kernelINS_4gemm6kernel13GemmUniversalIN4cute5tupleIJiiiiEEENS1_10collective13CollectiveMmaINS1_34MainloopSm90TmaGmmaWarpSpecializedILi18ENS5_IJNS4_1CILi4EEESB_NSA_ILi1EEEEEENS1_35KernelTmaWarpSpecializedCooperativeEEENS5_IJNSA_ILi128EEENSA_ILi256EEENSA_ILi32EEEEEEaNS5_IJlSC_lEEEaSK_NS4_8TiledMMAINS4_8MMA_AtomIJNS4_4SM904GMMA27MMA_64x256x32_S32S8S8_SS_TNEEEENS4_6LayoutINS5_IJNSA_ILi2EEESC_SC_EEENS5_IJSC_NSA_ILi0EEESU_EEEEENS5_IJNS4_10UnderscoreESX_SX_EEEEENS4_23SM90_TMA_LOAD_MULTICASTENS4_14ComposedLayoutINS4_7SwizzleILi1ELi4ELi3EEENS4_18smem_ptr_flag_bitsILi8EEENSR_INS5_IJNSA_ILi8EEESI_EEENS5_IJSI_SC_EEEEEEEvNS4_8identityES10_S1A_vS1B_EENS_8epilogue10collective6detail29Sm90TmaWarpSpecializedAdapterINS1E_15DefaultEpilogueIaSK_SK_NS1D_6thread17LinearCombinationIaLi1EiiLNS1I_9ScaleType4KindE0ELNS_15FloatRoundStyleE2EaEENS1_15EpilogueDefaultEEEEEvvEEEEvNT_6ParamsE --------------------------
	.section	.text._ZN7cutlass13device_kernelINS_4gemm6kernel13GemmUniversalIN4cute5tupleIJiiiiEEENS1_10collective13CollectiveMmaINS1_34MainloopSm90TmaGmmaWarpSpecializedILi18ENS5_IJNS4_1CILi4EEESB_NSA_ILi1EEEEEENS1_35KernelTmaWarpSpecializedCooperativeEEENS5_IJNSA_ILi128EEENSA_ILi256EEENSA_ILi32EEEEEEaNS5_IJlSC_lEEEaSK_NS4_8TiledMMAINS4_8MMA_AtomIJNS4_4SM904GMMA27MMA_64x256x32_S32S8S8_SS_TNEEEENS4_6LayoutINS5_IJNSA_ILi2EEESC_SC_EEENS5_IJSC_NSA_ILi0EEESU_EEEEENS5_IJNS4_10UnderscoreESX_SX_EEEEENS4_23SM90_TMA_LOAD_MULTICASTENS4_14ComposedLayoutINS4_7SwizzleILi1ELi4ELi3EEENS4_18smem_ptr_flag_bitsILi8EEENSR_INS5_IJNSA_ILi8EEESI_EEENS5_IJSI_SC_EEEEEEEvNS4_8identityES10_S1A_vS1B_EENS_8epilogue10collective6detail29Sm90TmaWarpSpecializedAdapterINS1E_15DefaultEpilogueIaSK_SK_NS1D_6thread17LinearCombinationIaLi1EiiLNS1I_9ScaleType4KindE0ELNS_15FloatRoundStyleE2EaEENS1_15EpilogueDefaultEEEEEvvEEEEvNT_6ParamsE,"ax",@progbits
	.align	128
.text._ZN7cutlass13device_kernelINS_4gemm6kernel13GemmUniversalIN4cute5tupleIJiiiiEEENS1_10collective13CollectiveMmaINS1_34MainloopSm90TmaGmmaWarpSpecializedILi18ENS5_IJNS4_1CILi4EEESB_NSA_ILi1EEEEEENS1_35KernelTmaWarpSpecializedCooperativeEEENS5_IJNSA_ILi128EEENSA_ILi256EEENSA_ILi32EEEEEEaNS5_IJlSC_lEEEaSK_NS4_8TiledMMAINS4_8MMA_AtomIJNS4_4SM904GMMA27MMA_64x256x32_S32S8S8_SS_TNEEEENS4_6LayoutINS5_IJNSA_ILi2EEESC_SC_EEENS5_IJSC_NSA_ILi0EEESU_EEEEENS5_IJNS4_10UnderscoreESX_SX_EEEEENS4_23SM90_TMA_LOAD_MULTICASTENS4_14ComposedLayoutINS4_7SwizzleILi1ELi4ELi3EEENS4_18smem_ptr_flag_bitsILi8EEENSR_INS5_IJNSA_ILi8EEESI_EEENS5_IJSI_SC_EEEEEEEvNS4_8identityES10_S1A_vS1B_EENS_8epilogue10collective6detail29Sm90TmaWarpSpecializedAdapterINS1E_15DefaultEpilogueIaSK_SK_NS1D_6thread17LinearCombinationIaLi1EiiLNS1I_9ScaleType4KindE0ELNS_15FloatRoundStyleE2EaEENS1_15EpilogueDefaultEEEEEvvEEEEvNT_6ParamsE:
        .type           _ZN7cutlass13device_kernelINS_4gemm6kernel13GemmUniversalIN4cute5tupleIJiiiiEEENS1_10collective13CollectiveMmaINS1_34MainloopSm90TmaGmmaWarpSpecializedILi18ENS5_IJNS4_1CILi4EEESB_NSA_ILi1EEEEEENS1_35KernelTmaWarpSpecializedCooperativeEEENS5_IJNSA_ILi128EEENSA_ILi256EEENSA_ILi32EEEEEEaNS5_IJlSC_lEEEaSK_NS4_8TiledMMAINS4_8MMA_AtomIJNS4_4SM904GMMA27MMA_64x256x32_S32S8S8_SS_TNEEEENS4_6LayoutINS5_IJNSA_ILi2EEESC_SC_EEENS5_IJSC_NSA_ILi0EEESU_EEEEENS5_IJNS4_10UnderscoreESX_SX_EEEEENS4_23SM90_TMA_LOAD_MULTICASTENS4_14ComposedLayoutINS4_7SwizzleILi1ELi4ELi3EEENS4_18smem_ptr_flag_bitsILi8EEENSR_INS5_IJNSA_ILi8EEESI_EEENS5_IJSI_SC_EEEEEEEvNS4_8identityES10_S1A_vS1B_EENS_8epilogue10collective6detail29Sm90TmaWarpSpecializedAdapterINS1E_15DefaultEpilogueIaSK_SK_NS1D_6thread17LinearCombinationIaLi1EiiLNS1I_9ScaleType4KindE0ELNS_15FloatRoundStyleE2EaEENS1_15EpilogueDefaultEEEEEvvEEEEvNT_6ParamsE,@function
        .size           _ZN7cutlass13device_kernelINS_4gemm6kernel13GemmUniversalIN4cute5tupleIJiiiiEEENS1_10collective13CollectiveMmaINS1_34MainloopSm90TmaGmmaWarpSpecializedILi18ENS5_IJNS4_1CILi4EEESB_NSA_ILi1EEEEEENS1_35KernelTmaWarpSpecializedCooperativeEEENS5_IJNSA_ILi128EEENSA_ILi256EEENSA_ILi32EEEEEEaNS5_IJlSC_lEEEaSK_NS4_8TiledMMAINS4_8MMA_AtomIJNS4_4SM904GMMA27MMA_64x256x32_S32S8S8_SS_TNEEEENS4_6LayoutINS5_IJNSA_ILi2EEESC_SC_EEENS5_IJSC_NSA_ILi0EEESU_EEEEENS5_IJNS4_10UnderscoreESX_SX_EEEEENS4_23SM90_TMA_LOAD_MULTICASTENS4_14ComposedLayoutINS4_7SwizzleILi1ELi4ELi3EEENS4_18smem_ptr_flag_bitsILi8EEENSR_INS5_IJNSA_ILi8EEESI_EEENS5_IJSI_SC_EEEEEEEvNS4_8identityES10_S1A_vS1B_EENS_8epilogue10collective6detail29Sm90TmaWarpSpecializedAdapterINS1E_15DefaultEpilogueIaSK_SK_NS1D_6thread17LinearCombinationIaLi1EiiLNS1I_9ScaleType4KindE0ELNS_15FloatRoundStyleE2EaEENS1_15EpilogueDefaultEEEEEvvEEEEvNT_6ParamsE,(.L_x_360 - _ZN7cutlass13device_kernelINS_4gemm6kernel13GemmUniversalIN4cute5tupleIJiiiiEEENS1_10collective13CollectiveMmaINS1_34MainloopSm90TmaGmmaWarpSpecializedILi18ENS5_IJNS4_1CILi4EEESB_NSA_ILi1EEEEEENS1_35KernelTmaWarpSpecializedCooperativeEEENS5_IJNSA_ILi128EEENSA_ILi256EEENSA_ILi32EEEEEEaNS5_IJlSC_lEEEaSK_NS4_8TiledMMAINS4_8MMA_AtomIJNS4_4SM904GMMA27MMA_64x256x32_S32S8S8_SS_TNEEEENS4_6LayoutINS5_IJNSA_ILi2EEESC_SC_EEENS5_IJSC_NSA_ILi0EEESU_EEEEENS5_IJNS4_10UnderscoreESX_SX_EEEEENS4_23SM90_TMA_LOAD_MULTICASTENS4_14ComposedLayoutINS4_7SwizzleILi1ELi4ELi3EEENS4_18smem_ptr_flag_bitsILi8EEENSR_INS5_IJNSA_ILi8EEESI_EEENS5_IJSI_SC_EEEEEEEvNS4_8identityES10_S1A_vS1B_EENS_8epilogue10collective6detail29Sm90TmaWarpSpecializedAdapterINS1E_15DefaultEpilogueIaSK_SK_NS1D_6thread17LinearCombinationIaLi1EiiLNS1I_9ScaleType4KindE0ELNS_15FloatRoundStyleE2EaEENS1_15EpilogueDefaultEEEEEvvEEEEvNT_6ParamsE)
        .other          _ZN7cutlass13device_kernelINS_4gemm6kernel13GemmUniversalIN4cute5tupleIJiiiiEEENS1_10collective13CollectiveMmaINS1_34MainloopSm90TmaGmmaWarpSpecializedILi18ENS5_IJNS4_1CILi4EEESB_NSA_ILi1EEEEEENS1_35KernelTmaWarpSpecializedCooperativeEEENS5_IJNSA_ILi128EEENSA_ILi256EEENSA_ILi32EEEEEEaNS5_IJlSC_lEEEaSK_NS4_8TiledMMAINS4_8MMA_AtomIJNS4_4SM904GMMA27MMA_64x256x32_S32S8S8_SS_TNEEEENS4_6LayoutINS5_IJNSA_ILi2EEESC_SC_EEENS5_IJSC_NSA_ILi0EEESU_EEEEENS5_IJNS4_10UnderscoreESX_SX_EEEEENS4_23SM90_TMA_LOAD_MULTICASTENS4_14ComposedLayoutINS4_7SwizzleILi1ELi4ELi3EEENS4_18smem_ptr_flag_bitsILi8EEENSR_INS5_IJNSA_ILi8EEESI_EEENS5_IJSI_SC_EEEEEEEvNS4_8identityES10_S1A_vS1B_EENS_8epilogue10collective6detail29Sm90TmaWarpSpecializedAdapterINS1E_15DefaultEpilogueIaSK_SK_NS1D_6thread17LinearCombinationIaLi1EiiLNS1I_9ScaleType4KindE0ELNS_15FloatRoundStyleE2EaEENS1_15EpilogueDefaultEEEEEvvEEEEvNT_6ParamsE,@"STO_CUDA_ENTRY STV_DEFAULT"
_ZN7cutlass13device_kernelINS_4gemm6kernel13GemmUniversalIN4cute5tupleIJiiiiEEENS1_10collective13CollectiveMmaINS1_34MainloopSm90TmaGmmaWarpSpecializedILi18ENS5_IJNS4_1CILi4EEESB_NSA_ILi1EEEEEENS1_35KernelTmaWarpSpecializedCooperativeEEENS5_IJNSA_ILi128EEENSA_ILi256EEENSA_ILi32EEEEEEaNS5_IJlSC_lEEEaSK_NS4_8TiledMMAINS4_8MMA_AtomIJNS4_4SM904GMMA27MMA_64x256x32_S32S8S8_SS_TNEEEENS4_6LayoutINS5_IJNSA_ILi2EEESC_SC_EEENS5_IJSC_NSA_ILi0EEESU_EEEEENS5_IJNS4_10UnderscoreESX_SX_EEEEENS4_23SM90_TMA_LOAD_MULTICASTENS4_14ComposedLayoutINS4_7SwizzleILi1ELi4ELi3EEENS4_18smem_ptr_flag_bitsILi8EEENSR_INS5_IJNSA_ILi8EEESI_EEENS5_IJSI_SC_EEEEEEEvNS4_8identityES10_S1A_vS1B_EENS_8epilogue10collective6detail29Sm90TmaWarpSpecializedAdapterINS1E_15DefaultEpilogueIaSK_SK_NS1D_6thread17LinearCombinationIaLi1EiiLNS1I_9ScaleType4KindE0ELNS_15FloatRoundStyleE2EaEENS1_15EpilogueDefaultEEEEEvvEEEEvNT_6ParamsE:
[----:B------:R-:W0:Y:S01]  /*0000*/  LDC R1, c[0x0][0x28] ;  /* 0x00000a00ff017b82 */ /* 0x000e220000000800 */
[----:B------:R-:W1:Y:S01]  /*0010*/  S2R R18, SR_TID.X ;  /* 0x0000000000127919 */ /* 0x000e620000002100 */
[----:B------:R-:W-:Y:S01]  /*0020*/  ELECT P0, URZ, PT ;  /* 0x00000000003f782f */ /* 0x000fe20003800000 */
[----:B------:R-:W-:Y:S01]  /*0030*/  BSSY B0, `(.L_x_0) ;  /* 0x000000f000007945 */ /* 0x000fe20003800000 */
[--C-:B-1----:R-:W-:Y:S02]  /*0040*/  SHF.R.U32.HI R0, RZ, 0x5, R18.reuse ;  /* 0x00000005ff007819 */ /* 0x102fe40000011612 */
[----:B------:R-:W-:-:S03]  /*0050*/  SHF.R.U32.HI R3, RZ, 0x7, R18 ;  /* 0x00000007ff037819 */ /* 0x000fc60000011612 */
[----:B------:R-:W1:Y:S04]  /*0060*/  SHFL.IDX PT, R2, R0, RZ, 0x1f ;  /* 0x00001fff00027589 */ /* 0x000e6800000e0000 */
[----:B------:R2:W3:Y:S01]  /*0070*/  SHFL.IDX PT, R5, R3, RZ, 0x1f ;  /* 0x00001fff03057589 */ /* 0x0004e200000e0000 */
[----:B-1----:R-:W-:-:S13]  /*0080*/  ISETP.NE.OR P0, PT, R2, RZ, !P0 ;  /* 0x000000ff0200720c */ /* 0x002fda0004705670 */
[----:B0-23--:R-:W-:Y:S05]  /*0090*/  @P0 BRA `(.L_x_1) ;  /* 0x0000000000200947 */ /* 0x00dfea0003800000 */
[----:B------:R-:W-:Y:S02]  /*00a0*/  ULDC.64 UR4, c[0x0][0x198] ;  /* 0x0000660000047ab9 */ /* 0x000fe40000000a00 */
[----:B------:R-:W-:Y:S02]  /*00b0*/  UIADD3 UR6, UP0, UR4, 0xf0, URZ ;  /* 0x000000f004067890 */ /* 0x000fe4000ff1e03f */
[----:B------:R-:W-:Y:S02]  /*00c0*/  UIADD3 UR4, UP1, UR4, 0x1f0, URZ ;  /* 0x000001f004047890 */ /* 0x000fe4000ff3e03f */
[----:B------:R-:W-:Y:S02]  /*00d0*/  UIADD3.X UR7, URZ, UR5, URZ, UP0, !UPT ;  /* 0x000000053f077290 */ /* 0x000fe400087fe43f */
[----:B------:R-:W-:-:S07]  /*00e0*/  UIADD3.X UR5, URZ, UR5, URZ, UP1, !UPT ;  /* 0x000000053f057290 */ /* 0x000fce0008ffe43f */
[----:B------:R0:W-:Y:S02]  /*00f0*/  UTMACCTL.PF [UR6] ;  /* 0x00000000060079b9 */ /* 0x0001e40008040000 */
[----:B------:R0:W-:Y:S02]  /*0100*/  UTMACCTL.PF [UR4] ;  /* 0x00000000040079b9 */ /* 0x0001e40008040000 */
[----:B0-----:R-:W-:Y:S01]  /*0110*/  NOP ;  /* 0x0000000000007918 */ /* 0x001fe20000000000 */
.L_x_1:
[----:B------:R-:W-:Y:S05]  /*0120*/  BSYNC B0 ;  /* 0x0000000000007941 */ /* 0x000fea0003800000 */
.L_x_0:
[----:B------:R-:W0:Y:S02]  /*0130*/  SHFL.IDX PT, R3, R0, RZ, 0x1f ;  /* 0x00001fff00037589 */ /* 0x000e2400000e0000 */
[----:B0-----:R-:W-:-:S13]  /*0140*/  ISETP.NE.AND P0, PT, R3, RZ, PT ;  /* 0x000000ff0300720c */ /* 0x001fda0003f05270 */
[----:B------:R-:W-:Y:S05]  /*0150*/  @P0 BRA `(.L_x_2) ;  /* 0x0000000000d40947 */ /* 0x000fea0003800000 */
[----:B------:R-:W-:Y:S01]  /*0160*/  ELECT P0, URZ, PT ;  /* 0x00000000003f782f */ /* 0x000fe20003800000 */
[----:B------:R-:W-:-:S12]  /*0170*/  BSSY B0, `(.L_x_2) ;  /* 0x0000033000007945 */ /* 0x000fd80003800000 */
[----:B------:R-:W-:Y:S05]  /*0180*/  @!P0 BRA `(.L_x_3) ;  /* 0x0000000000c48947 */ /* 0x000fea0003800000 */
[----:B------:R-:W0:Y:S01]  /*0190*/  S2UR UR8, SR_CgaCtaId ;  /* 0x00000000000879c3 */ /* 0x000e220000008800 */
[----:B------:R-:W-:Y:S01]  /*01a0*/  UMOV UR4, 0x400 ;  /* 0x0000040000047882 */ /* 0x000fe20000000000 */
[----:B------:R-:W-:Y:S01]  /*01b0*/  UMOV UR5, 0x1 ;  /* 0x0000000100057882 */ /* 0x000fe20000000000 */
[----:B------:R-:W-:Y:S02]  /*01c0*/  UMOV UR6, 0xe ;  /* 0x0000000e00067882 */ /* 0x000fe40000000000 */
[----:B------:R-:W-:-:S04]  /*01d0*/  UIADD3 UR6, -UR6, 0x100000, URZ ;  /* 0x0010000006067890 */ /* 0x000fc8000fffe13f */
[----:B------:R-:W-:Y:S02]  /*01e0*/  USHF.L.U32 UR7, UR6, 0xb, URZ ;  /* 0x0000000b06077899 */ /* 0x000fe4000800063f */
[----:B------:R-:W-:Y:S02]  /*01f0*/  USHF.L.U32 UR6, UR6, 0x1, URZ ;  /* 0x0000000106067899 */ /* 0x000fe4000800063f */
[----:B0-----:R-:W-:Y:S02]  /*0200*/  ULEA UR8, UR8, UR4, 0x18 ;  /* 0x0000000408087291 */ /* 0x001fe4000f8ec03f */
[----:B------:R-:W-:-:S04]  /*0210*/  UIADD3 UR4, -UR5, 0x100000, URZ ;  /* 0x0010000005047890 */ /* 0x000fc8000fffe13f */
[----:B------:R-:W-:Y:S02]  /*0220*/  USHF.L.U32 UR5, UR4, 0xb, URZ ;  /* 0x0000000b04057899 */ /* 0x000fe4000800063f */
[----:B------:R-:W-:Y:S01]  /*0230*/  USHF.L.U32 UR4, UR4, 0x1, URZ ;  /* 0x0000000104047899 */ /* 0x000fe2000800063f */
[----:B------:R-:W0:Y:S11]  /*0240*/  FENCE.VIEW.ASYNC.S ;  /* 0x00000000000073c6 */ /* 0x000e360000000000 */
[----:B0-----:R0:W1:Y:S01]  /*0250*/  SYNCS.EXCH.64 URZ, [UR8], UR4 ;  /* 0x00000004083f75b2 */ /* 0x0010620008000100 */
[----:B------:R0:W2:Y:S01]  /*0260*/  SYNCS.EXCH.64 URZ, [UR8+0x90], UR6 ;  /* 0x00009006083f75b2 */ /* 0x0000a20008000100 */
[----:B------:R0:W3:Y:S01]  /*0270*/  SYNCS.EXCH.64 URZ, [UR8+0x8], UR4 ;  /* 0x00000804083f75b2 */ /* 0x0000e20008000100 */
[----:B------:R0:W4:Y:S01]  /*0280*/  SYNCS.EXCH.64 URZ, [UR8+0x98], UR6 ;  /* 0x00009806083f75b2 */ /* 0x0001220008000100 */
[----:B------:R0:W0:Y:S01]  /*0290*/  SYNCS.EXCH.64 URZ, [UR8+0x10], UR4 ;  /* 0x00001004083f75b2 */ /* 0x0000220008000100 */
        /* <DEDUP_REMOVED lines=31> */
[----:B-1234-:R-:W-:Y:S01]  /*0490*/  NOP ;  /* 0x0000000000007918 */ /* 0x01efe20000000000 */
.L_x_3:
[----:B0-----:R-:W-:Y:S05]  /*04a0*/  BSYNC B0 ;  /* 0x0000000000007941 */ /* 0x001fea0003800000 */
.L_x_2:
[----:B------:R-:W-:Y:S01]  /*04b0*/  SHF.R.S32.HI R7, RZ, 0x1f, R18 ;  /* 0x0000001fff077819 */ /* 0x000fe20000011412 */
[----:B------:R-:W0:Y:S01]  /*04c0*/  SHFL.IDX PT, R0, R0, RZ, 0x1f ;  /* 0x00001fff00007589 */ /* 0x000e2200000e0000 */
[----:B------:R-:W1:Y:S01]  /*04d0*/  S2UR UR8, SR_CTAID.X ;  /* 0x00000000000879c3 */ /* 0x000e620000002500 */
[----:B------:R-:W-:Y:S02]  /*04e0*/  ELECT P0, URZ, PT ;  /* 0x00000000003f782f */ /* 0x000fe40003800000 */
[----:B------:R-:W-:Y:S01]  /*04f0*/  LEA.HI R7, R7, R18, RZ, 0x7 ;  /* 0x0000001207077211 */ /* 0x000fe200078f38ff */
[----:B------:R-:W2:Y:S01]  /*0500*/  S2R R4, SR_CTAID.Y ;  /* 0x0000000000047919 */ /* 0x000ea20000002600 */
[----:B------:R-:W-:Y:S01]  /*0510*/  SHF.R.S32.HI R8, RZ, 0x1f, R3 ;  /* 0x0000001fff087819 */ /* 0x000fe20000011403 */
[----:B------:R-:W-:Y:S01]  /*0520*/  ULDC UR4, c[0x0][0x150] ;  /* 0x0000540000047ab9 */ /* 0x000fe20000000800 */
[----:B------:R-:W-:Y:S01]  /*0530*/  LOP3.LUT R7, R7, 0xffffff80, RZ, 0xc0, !PT ;  /* 0xffffff8007077812 */ /* 0x000fe200078ec0ff */
[----:B------:R-:W-:Y:S01]  /*0540*/  NOP ;  /* 0x0000000000007918 */ /* 0x000fe20000000000 */
[----:B------:R-:W-:Y:S01]  /*0550*/  LEA.HI R8, R8, R3, RZ, 0x2 ;  /* 0x0000000308087211 */ /* 0x000fe200078f10ff */
[----:B------:R-:W3:Y:S01]  /*0560*/  LDC R10, c[0x0][0x144] ;  /* 0x00005100ff0a7b82 */ /* 0x000ee20000000800 */
[----:B------:R-:W-:Y:S01]  /*0570*/  NOP ;  /* 0x0000000000007918 */ /* 0x000fe20000000000 */
[----:B------:R-:W-:Y:S01]  /*0580*/  IMAD.IADD R6, R18, 0x1, -R7 ;  /* 0x0000000112067824 */ /* 0x000fe200078e0a07 */
[----:B------:R-:W-:Y:S01]  /*0590*/  LOP3.LUT R8, R8, 0x3ffffffc, RZ, 0xc0, !PT ;  /* 0x3ffffffc08087812 */ /* 0x000fe200078ec0ff */
[----:B------:R-:W-:Y:S01]  /*05a0*/  IMAD.MOV.U32 R23, RZ, RZ, 0x1 ;  /* 0x00000001ff177424 */ /* 0x000fe200078e00ff */
[----:B------:R-:W-:-:S02]  /*05b0*/  ISETP.NE.AND P3, PT, R5, RZ, PT ;  /* 0x000000ff0500720c */ /* 0x000fc40003f65270 */
[----:B------:R-:W-:Y:S01]  /*05c0*/  SHF.R.S32.HI R7, RZ, 0x1f, R6 ;  /* 0x0000001fff077819 */ /* 0x000fe20000011406 */
[----:B------:R-:W-:Y:S01]  /*05d0*/  IMAD.IADD R8, R3, 0x1, -R8 ;  /* 0x0000000103087824 */ /* 0x000fe200078e0a08 */
[----:B------:R-:W4:Y:S02]  /*05e0*/  LDC R12, c[0x0][0x140] ;  /* 0x00005000ff0c7b82 */ /* 0x000f240000000800 */
[----:B------:R-:W-:Y:S02]  /*05f0*/  LEA.HI R7, R7, R6, RZ, 0x3 ;  /* 0x0000000607077211 */ /* 0x000fe400078f18ff */
[----:B0-----:R-:W-:Y:S02]  /*0600*/  ISETP.NE.OR P0, PT, R0, RZ, !P0 ;  /* 0x000000ff0000720c */ /* 0x001fe40004705670 */
[--C-:B------:R-:W-:Y:S02]  /*0610*/  SHF.R.S32.HI R0, RZ, 0x3, R7.reuse ;  /* 0x00000003ff007819 */ /* 0x100fe40000011407 */
[----:B------:R-:W-:-:S02]  /*0620*/  SHF.R.S32.HI R7, RZ, 0x1f, R7 ;  /* 0x0000001fff077819 */ /* 0x000fc40000011407 */
[----:B-1----:R-:W-:Y:S02]  /*0630*/  I2FP.F32.U32 R9, UR8 ;  /* 0x0000000800097c45 */ /* 0x002fe40008201000 */
[----:B------:R-:W-:-:S03]  /*0640*/  LEA.HI R7, R7, R0, RZ, 0x2 ;  /* 0x0000000007077211 */ /* 0x000fc600078f10ff */
[----:B------:R-:W-:Y:S01]  /*0650*/  FMUL R9, R9, UR4 ;  /* 0x0000000409097c20 */ /* 0x000fe20008400000 */
[----:B------:R-:W-:Y:S01]  /*0660*/  LOP3.LUT R7, R7, 0xfffffffc, RZ, 0xc0, !PT ;  /* 0xfffffffc07077812 */ /* 0x000fe200078ec0ff */
[----:B------:R-:W-:Y:S01]  /*0670*/  VOTEU.ALL UP0, P0 ;  /* 0x00000000003f7886 */ /* 0x000fe20000000000 */
[----:B--2---:R-:W-:Y:S01]  /*0680*/  I2FP.F32.U32 R11, R4 ;  /* 0x00000004000b7245 */ /* 0x004fe20000201000 */
[----:B------:R-:W-:Y:S01]  /*0690*/  ULDC UR4, c[0x0][0x154] ;  /* 0x0000550000047ab9 */ /* 0x000fe20000000800 */
[----:B------:R-:W-:Y:S01]  /*06a0*/  VOTEU.ALL UP1, P0 ;  /* 0x00000000003f7886 */ /* 0x000fe20000020000 */
[----:B------:R-:W-:Y:S01]  /*06b0*/  IMAD.IADD R7, R0, 0x1, -R7 ;  /* 0x0000000100077824 */ /* 0x000fe200078e0a07 */
[----:B------:R-:W0:Y:S01]  /*06c0*/  F2I.U32.TRUNC.NTZ R9, R9 ;  /* 0x0000000900097305 */ /* 0x000e22000020f000 */
[----:B------:R-:W1:Y:S01]  /*06d0*/  @!UP0 S2UR UR7, SR_CgaCtaId ;  /* 0x00000000000789c3 */ /* 0x000e620000008800 */
[----:B------:R-:W-:Y:S01]  /*06e0*/  @!UP0 UMOV UR6, 0x400 ;  /* 0x0000040000068882 */ /* 0x000fe20000000000 */
[----:B------:R-:W-:Y:S01]  /*06f0*/  IMAD R8, R8, 0x4, R7 ;  /* 0x0000000408087824 */ /* 0x000fe200078e0207 */
[----:B----4-:R-:W-:-:S04]  /*0700*/  ISETP.EQ.U32.AND P2, PT, R12, 0x1, PT ;  /* 0x000000010c00780c */ /* 0x010fc80003f42070 */
[----:B------:R-:W-:-:S04]  /*0710*/  SHF.R.S32.HI R3, RZ, 0x1f, R8 ;  /* 0x0000001fff037819 */ /* 0x000fc80000011408 */
[----:B------:R-:W-:Y:S01]  /*0720*/  LEA.HI R0, R3, R8, RZ, 0x2 ;  /* 0x0000000803007211 */ /* 0x000fe200078f10ff */
[----:B0-----:R-:W-:-:S03]  /*0730*/  IMAD.MOV R7, RZ, RZ, -R9 ;  /* 0x000000ffff077224 */ /* 0x001fc600078e0a09 */
[----:B------:R-:W-:Y:S01]  /*0740*/  LOP3.LUT R9, R0, 0xfffffffc, RZ, 0xc0, !PT ;  /* 0xfffffffc00097812 */ /* 0x000fe200078ec0ff */
[----:B---3--:R-:W-:Y:S02]  /*0750*/  IMAD R3, R10, R7, UR8 ;  /* 0x000000080a037e24 */ /* 0x008fe4000f8e0207 */
[----:B------:R-:W-:Y:S02]  /*0760*/  FMUL R10, R11, UR4 ;  /* 0x000000040b0a7c20 */ /* 0x000fe40008400000 */
[C---:B------:R-:W-:Y:S01]  /*0770*/  IMAD.IADD R0, R8.reuse, 0x1, -R9 ;  /* 0x0000000108007824 */ /* 0x040fe200078e0a09 */
[----:B------:R-:W0:Y:S01]  /*0780*/  LDC R7, c[0x0][0x148] ;  /* 0x00005200ff077b82 */ /* 0x000e220000000800 */
[----:B------:R-:W-:Y:S01]  /*0790*/  SHF.R.S32.HI R9, RZ, 0x1f, R2 ;  /* 0x0000001fff097819 */ /* 0x000fe20000011402 */
[----:B------:R-:W-:Y:S01]  /*07a0*/  IMAD.SHL.U32 R11, R8, 0x4, RZ ;  /* 0x00000004080b7824 */ /* 0x000fe200078e00ff */
[----:B------:R-:W-:Y:S01]  /*07b0*/  UMOV UR4, 0x20 ;  /* 0x0000002000047882 */ /* 0x000fe20000000000 */
[----:B------:R-:W-:Y:S01]  /*07c0*/  ISETP.NE.AND P4, PT, R0, R3, PT ;  /* 0x000000030000720c */ /* 0x000fe20003f85270 */
[----:B------:R-:W2:Y:S01]  /*07d0*/  F2I.U32.TRUNC.NTZ R10, R10 ;  /* 0x0000000a000a7305 */ /* 0x000ea2000020f000 */
[----:B------:R-:W-:Y:S01]  /*07e0*/  LEA.HI R9, R9, R2, RZ, 0x2 ;  /* 0x0000000209097211 */ /* 0x000fe200078f10ff */
[----:B------:R-:W-:-:S04]  /*07f0*/  @!UP0 UIADD3 UR4, -UR4, 0x100000, URZ ;  /* 0x0010000004048890 */ /* 0x000fc8000fffe13f */
[----:B------:R-:W-:Y:S02]  /*0800*/  @!UP0 USHF.L.U32 UR5, UR4, 0xb, URZ ;  /* 0x0000000b04058899 */ /* 0x000fe4000800063f */
[----:B------:R-:W-:Y:S01]  /*0810*/  @!UP0 USHF.L.U32 UR4, UR4, 0x1, URZ ;  /* 0x0000000104048899 */ /* 0x000fe2000800063f */
[----:B------:R-:W-:Y:S01]  /*0820*/  LOP3.LUT R152, R8, 0xc, R11, 0x78, !PT ;  /* 0x0000000c08987812 */ /* 0x000fe200078e780b */
[----:B-1----:R-:W-:Y:S01]  /*0830*/  @!UP0 ULEA UR6, UR7, UR6, 0x18 ;  /* 0x0000000607068291 */ /* 0x002fe2000f8ec03f */
[----:B------:R-:W-:Y:S01]  /*0840*/  LOP3.LUT R9, R9, 0xfffffffc, RZ, 0xc0, !PT ;  /* 0xfffffffc09097812 */ /* 0x000fe200078ec0ff */
[----:B------:R-:W-:Y:S01]  /*0850*/  VOTEU.ALL UP0, P0 ;  /* 0x00000000003f7886 */ /* 0x000fe20000000000 */
[----:B------:R-:W-:Y:S01]  /*0860*/  LOP3.LUT P0, RZ, R6, 0x7, RZ, 0xc0, !PT ;  /* 0x0000000706ff7812 */ /* 0x000fe2000780c0ff */
[----:B------:R-:W-:Y:S02]  /*0870*/  VIADD R6, R5, 0xffffffff ;  /* 0xffffffff05067836 */ /* 0x000fe40000000000 */
[----:B------:R-:W-:Y:S01]  /*0880*/  IMAD.IADD R0, R2, 0x1, -R9 ;  /* 0x0000000102007824 */ /* 0x000fe200078e0a09 */
[----:B------:R-:W-:-:S02]  /*0890*/  ISETP.LT.U32.AND P0, PT, R152, 0x10, !P0 ;  /* 0x000000109800780c */ /* 0x000fc40004701070 */
[----:B------:R-:W-:Y:S01]  /*08a0*/  @P4 SHF.R.S32.HI R9, RZ, 0x1f, R152 ;  /* 0x0000001fff094819 */ /* 0x000fe20000011498 */
[----:B--2---:R-:W-:Y:S01]  /*08b0*/  IMAD.MOV R21, RZ, RZ, -R10 ;  /* 0x000000ffff157224 */ /* 0x004fe200078e0a0a */
[C---:B------:R-:W-:Y:S01]  /*08c0*/  ISETP.NE.AND P1, PT, R0.reuse, 0x3, PT ;  /* 0x000000030000780c */ /* 0x040fe20003f25270 */
[----:B------:R-:W1:Y:S02]  /*08d0*/  FENCE.VIEW.ASYNC.S ;  /* 0x00000000000073c6 */ /* 0x000e640000000000 */
[----:B-1----:R1:W2:Y:S01]  /*08e0*/  @!UP0 SYNCS.EXCH.64 URZ, [UR6+0x130], UR4 ;  /* 0x00013004063f85b2 */ /* 0x0022a20008000100 */
[----:B------:R-:W-:Y:S01]  /*08f0*/  @P4 LEA.HI R9, R9, R152, RZ, 0x2 ;  /* 0x0000009809094211 */ /* 0x000fe200078f10ff */
[----:B0-----:R-:W-:Y:S01]  /*0900*/  IMAD R2, R7, R21, R4 ;  /* 0x0000001507027224 */ /* 0x001fe200078e0204 */
[----:B------:R-:W-:Y:S02]  /*0910*/  ISETP.EQ.OR P1, PT, R0, RZ, !P1 ;  /* 0x000000ff0000720c */ /* 0x000fe40004f22670 */
[----:B------:R-:W-:-:S02]  /*0920*/  @P4 SHF.R.S32.HI R9, RZ, 0x2, R9 ;  /* 0x00000002ff094819 */ /* 0x000fc40000011409 */
[----:B------:R-:W-:Y:S02]  /*0930*/  ISETP.EQ.AND P1, PT, R5, RZ, P1 ;  /* 0x000000ff0500720c */ /* 0x000fe40000f22270 */
[----:B------:R-:W-:Y:S02]  /*0940*/  @P4 ISETP.NE.AND P5, PT, R9, R2, PT ;  /* 0x000000020900420c */ /* 0x000fe40003fa5270 */
[----:B------:R-:W-:Y:S02]  /*0950*/  ISETP.GE.U32.AND P6, PT, R6, 0x2, PT ;  /* 0x000000020600780c */ /* 0x000fe40003fc6070 */
[----:B------:R-:W-:Y:S02]  /*0960*/  SEL R2, RZ, 0x1, !P0 ;  /* 0x00000001ff027807 */ /* 0x000fe40004000000 */
[----:B------:R-:W-:Y:S01]  /*0970*/  @P4 SEL R23, RZ, 0x1, P5 ;  /* 0x00000001ff174807 */ /* 0x000fe20002800000 */
[----:B------:R1:W0:Y:S01]  /*0980*/  @!UP1 SYNCS.EXCH.64 URZ, [UR6+0x138], UR4 ;  /* 0x00013804063f95b2 */ /* 0x0002220008000100 */
[----:B------:R-:W-:Y:S01]  /*0990*/  SEL R19, RZ, 0x1, !P1 ;  /* 0x00000001ff137807 */ /* 0x000fe20004800000 */
[----:B------:R-:W-:Y:S01]  /*09a0*/  NOP ;  /* 0x0000000000007918 */ /* 0x000fe20000000000 */
[----:B------:R-:W-:-:S02]  /*09b0*/  LOP3.LUT R23, R23, R2, RZ, 0xc0, !PT ;  /* 0x0000000217177212 */ /* 0x000fc400078ec0ff */
[----:B------:R-:W-:Y:S01]  /*09c0*/  SEL R19, R19, 0x2, P6 ;  /* 0x0000000213137807 */ /* 0x000fe20003000000 */
[----:B-12---:R-:W-:Y:S06]  /*09d0*/  @!P2 BRA `(.L_x_4) ;  /* 0x000000000008a947 */ /* 0x006fec0003800000 */
[----:B0-----:R-:W-:Y:S01]  /*09e0*/  UCGABAR_ARV ;  /* 0x00000000000079c7 */ /* 0x001fe20008000000 */
[----:B------:R-:W-:Y:S05]  /*09f0*/  BRA `(.L_x_5) ;  /* 0x0000000000047947 */ /* 0x000fea0003800000 */
.L_x_4:
[----:B0-----:R-:W-:Y:S01]  /*0a00*/  NOP ;  /* 0x0000000000007918 */ /* 0x001fe20000000000 */
.L_x_5:
[----:B------:R-:W0:Y:S01]  /*0a10*/  LDC R2, c[0x0][0x65c] ;  /* 0x00019700ff027b82 */ /* 0x000e220000000800 */
[----:B------:R-:W-:Y:S02]  /*0a20*/  IMAD.U32 R8, RZ, RZ, UR8 ;  /* 0x00000008ff087e24 */ /* 0x000fe4000f8e00ff */
[----:B------:R-:W-:Y:S01]  /*0a30*/  IMAD.MOV.U32 R9, RZ, RZ, RZ ;  /* 0x000000ffff097224 */ /* 0x000fe200078e00ff */
[----:B0-----:R-:W-:-:S04]  /*0a40*/  ISETP.NE.AND P1, PT, R2, 0x1, PT ;  /* 0x000000010200780c */ /* 0x001fc80003f25270 */
[----:B------:R-:W-:-:S09]  /*0a50*/  P2R R5, PR, RZ, 0x2 ;  /* 0x00000002ff057803 */ /* 0x000fd20000000000 */
[----:B------:R-:W0:Y:S01]  /*0a60*/  @P1 LDC R17, c[0x0][0x10] ;  /* 0x00000400ff111b82 */ /* 0x000e220000000800 */
[----:B------:R-:W-:Y:S02]  /*0a70*/  @P1 IMAD.MOV.U32 R5, RZ, RZ, RZ ;  /* 0x000000ffff051224 */ /* 0x000fe400078e00ff */
[----:B------:R-:W-:-:S05]  /*0a80*/  @P1 IMAD.MOV.U32 R13, RZ, RZ, RZ ;  /* 0x000000ffff0d1224 */ /* 0x000fca00078e00ff */
[----:B------:R-:W1:Y:S01]  /*0a90*/  @!P1 LDC R11, c[0x0][0xc] ;  /* 0x00000300ff0b9b82 */ /* 0x000e620000000800 */
[----:B0-----:R-:W-:-:S04]  /*0aa0*/  @P1 IMAD.WIDE.U32 R16, R17, UR8, R4 ;  /* 0x0000000811101c25 */ /* 0x001fc8000f8e0004 */
[----:B------:R-:W-:Y:S02]  /*0ab0*/  @P1 IMAD.IADD R17, R17, 0x1, R13 ;  /* 0x0000000111111824 */ /* 0x000fe400078e020d */
[----:B-1----:R-:W-:-:S04]  /*0ac0*/  @!P1 IMAD.WIDE.U32 R8, R4, R11, R8 ;  /* 0x0000000b04089225 */ /* 0x002fc800078e0008 */
[----:B------:R-:W-:Y:S02]  /*0ad0*/  @!P1 IMAD.MOV.U32 R16, RZ, RZ, R8 ;  /* 0x000000ffff109224 */ /* 0x000fe400078e0008 */
[----:B------:R-:W-:Y:S01]  /*0ae0*/  @!P1 IMAD.MOV.U32 R17, RZ, RZ, R9 ;  /* 0x000000ffff119224 */ /* 0x000fe200078e0009 */
[----:B------:R-:W-:Y:S06]  /*0af0*/  @!P2 BRA `(.L_x_6) ;  /* 0x00000000000ca947 */ /* 0x000fec0003800000 */
[----:B------:R-:W-:Y:S01]  /*0b00*/  UCGABAR_WAIT ;  /* 0x0000000000007dc7 */ /* 0x000fe20008000000 */
[----:B------:R-:W-:Y:S01]  /*0b10*/  CCTL.IVALL ;  /* 0x00000000ff00798f */ /* 0x000fe20002000000 */
[----:B------:R-:W-:Y:S05]  /*0b20*/  BRA `(.L_x_7) ;  /* 0x0000000000047947 */ /* 0x000fea0003800000 */
.L_x_6:
[----:B------:R-:W-:Y:S06]  /*0b30*/  BAR.SYNC.DEFER_BLOCKING 0x0 ;  /* 0x0000000000007b1d */ /* 0x000fec0000010000 */
.L_x_7:
[----:B------:R-:W-:Y:S05]  /*0b40*/  @!P3 BRA `(.L_x_8) ;  /* 0x0000007c0064b947 */ /* 0x000fea0003800000 */
[----:B------:R-:W-:-:S13]  /*0b50*/  ISETP.GT.U32.AND P0, PT, R6, 0x1, PT ;  /* 0x000000010600780c */ /* 0x000fda0003f04070 */
[----:B------:R-:W-:Y:S05]  /*0b60*/  @P0 EXIT ;  /* 0x000000000000094d */ /* 0x000fea0003800000 */
[----:B------:R-:W-:Y:S01]  /*0b70*/  ULDC.64 UR4, c[0x0][0x650] ;  /* 0x0001940000047ab9 */ /* 0x000fe20000000a00 */
[----:B------:R-:W-:Y:S01]  /*0b80*/  PRMT R0, RZ, 0x7610, R0 ;  /* 0x00007610ff007816 */ /* 0x000fe20000000000 */
[----:B------:R-:W-:Y:S01]  /*0b90*/  IMAD.MOV.U32 R154, RZ, RZ, -0x1 ;  /* 0xffffffffff9a7424 */ /* 0x000fe200078e00ff */
[----:B------:R-:W-:Y:S01]  /*0ba0*/  ISETP.GE.U32.AND P0, PT, R16, UR4, PT ;  /* 0x0000000410007c0c */ /* 0x000fe2000bf06070 */
[----:B------:R-:W-:Y:S02]  /*0bb0*/  IMAD.MOV.U32 R153, RZ, RZ, -0x1 ;  /* 0xffffffffff997424 */ /* 0x000fe400078e00ff */
[----:B------:R-:W-:Y:S01]  /*0bc0*/  IMAD.MOV.U32 R22, RZ, RZ, -0x1 ;  /* 0xffffffffff167424 */ /* 0x000fe200078e00ff */
[----:B------:R-:W-:-:S13]  /*0bd0*/  ISETP.GE.U32.AND.EX P0, PT, R17, UR5, PT, P0 ;  /* 0x0000000511007c0c */ /* 0x000fda000bf06100 */
[----:B------:R-:W-:Y:S05]  /*0be0*/  @P0 BRA `(.L_x_9) ;  /* 0x00000004002c0947 */ /* 0x000fea0003800000 */
[----:B------:R-:W0:Y:S01]  /*0bf0*/  LDC.64 R24, c[0x0][0x628] ;  /* 0x00018a00ff187b82 */ /* 0x000e220000000a00 */
[----:B------:R-:W-:Y:S02]  /*0c00*/  IMAD.MOV.U32 R8, RZ, RZ, R16 ;  /* 0x000000ffff087224 */ /* 0x000fe400078e0010 */
[----:B------:R-:W-:-:S05]  /*0c10*/  IMAD.MOV.U32 R9, RZ, RZ, R17 ;  /* 0x000000ffff097224 */ /* 0x000fca00078e0011 */
[----:B------:R-:W1:Y:S08]  /*0c20*/  LDC R0, c[0x0][0x630] ;  /* 0x00018c00ff007b82 */ /* 0x000e700000000800 */
[----:B------:R-:W2:Y:S01]  /*0c30*/  LDC.64 R26, c[0x0][0x620] ;  /* 0x00018800ff1a7b82 */ /* 0x000ea20000000a00 */
[----:B0-----:R-:W-:-:S04]  /*0c40*/  ISETP.NE.U32.AND P0, PT, R24, RZ, PT ;  /* 0x000000ff1800720c */ /* 0x001fc80003f05070 */
[----:B------:R-:W-:-:S13]  /*0c50*/  ISETP.NE.AND.EX P0, PT, R25, RZ, PT, P0 ;  /* 0x000000ff1900720c */ /* 0x000fda0003f05300 */
[----:B-12---:R-:W-:Y:S05]  /*0c60*/  @!P0 BRA `(.L_x_10) ;  /* 0x0000000000288947 */ /* 0x006fea0003800000 */
[----:B------:R-:W0:Y:S02]  /*0c70*/  LDC R13, c[0x0][0x634] ;  /* 0x00018d00ff0d7b82 */ /* 0x000e240000000800 */
[----:B0-----:R-:W-:-:S05]  /*0c80*/  IADD3 R13, P0, R16, R13, RZ ;  /* 0x0000000d100d7210 */ /* 0x001fca0007f1e0ff */
[----:B------:R-:W-:-:S04]  /*0c90*/  IMAD.X R15, RZ, RZ, R17, P0 ;  /* 0x000000ffff0f7224 */ /* 0x000fc800000e0611 */
[----:B------:R-:W-:-:S04]  /*0ca0*/  IMAD.WIDE.U32 R8, R15, R24, RZ ;  /* 0x000000180f087225 */ /* 0x000fc800078e00ff */
[----:B------:R-:W-:-:S04]  /*0cb0*/  IMAD.WIDE.U32 R10, P0, R13, R25, R8 ;  /* 0x000000190d0a7225 */ /* 0x000fc80007800008 */
[----:B------:R-:W-:-:S04]  /*0cc0*/  IMAD.WIDE.U32 R8, R13, R24, RZ ;  /* 0x000000180d087225 */ /* 0x000fc800078e00ff */
[----:B------:R-:W-:Y:S01]  /*0cd0*/  IMAD.X R13, RZ, RZ, RZ, P0 ;  /* 0x000000ffff0d7224 */ /* 0x000fe200000e06ff */
[----:B------:R-:W-:Y:S01]  /*0ce0*/  IADD3 RZ, P0, R9, R10, RZ ;  /* 0x0000000a09ff7210 */ /* 0x000fe20007f1e0ff */
[----:B------:R-:W-:-:S04]  /*0cf0*/  IMAD.MOV.U32 R12, RZ, RZ, R11 ;  /* 0x000000ffff0c7224 */ /* 0x000fc800078e000b */
[----:B------:R-:W-:-:S08]  /*0d00*/  IMAD.WIDE.U32.X R8, R15, R25, R12, P0 ;  /* 0x000000190f087225 */ /* 0x000fd000000e040c */
.L_x_10:
[----:B------:R-:W0:Y:S01]  /*0d10*/  LDC.64 R24, c[0x0][0x640] ;  /* 0x00019000ff187b82 */ /* 0x000e220000000a00 */
[-CC-:B------:R-:W-:Y:S01]  /*0d20*/  SHF.R.U64 R28, R8, R0.reuse, R9.reuse ;  /* 0x00000000081c7219 */ /* 0x180fe20000001209 */
[----:B------:R-:W-:Y:S01]  /*0d30*/  IMAD R30, R7, R21, R4 ;  /* 0x00000015071e7224 */ /* 0x000fe200078e0204 */
[----:B------:R-:W-:Y:S01]  /*0d40*/  SHF.R.U32.HI R0, RZ, R0, R9 ;  /* 0x00000000ff007219 */ /* 0x000fe20000011609 */
[----:B------:R-:W-:Y:S01]  /*0d50*/  IMAD.MOV.U32 R21, RZ, RZ, 0x1 ;  /* 0x00000001ff157424 */ /* 0x000fe200078e00ff */
[----:B------:R-:W-:-:S03]  /*0d60*/  IADD3 R5, P0, RZ, -R28, RZ ;  /* 0x8000001cff057210 */ /* 0x000fc60007f1e0ff */
[----:B------:R-:W1:Y:S02]  /*0d70*/  LDC R6, c[0x0][0x618] ;  /* 0x00018600ff067b82 */ /* 0x000e640000000800 */
[----:B------:R-:W-:-:S04]  /*0d80*/  IMAD.X R9, RZ, RZ, ~R0, P0 ;  /* 0x000000ffff097224 */ /* 0x000fc800000e0e00 */
[-C--:B------:R-:W-:Y:S02]  /*0d90*/  IMAD R0, R9, R26.reuse, RZ ;  /* 0x0000001a09007224 */ /* 0x080fe400078e02ff */
[----:B------:R-:W2:Y:S01]  /*0da0*/  LDC R11, c[0x0][0x608] ;  /* 0x00018200ff0b7b82 */ /* 0x000ea20000000800 */
[----:B------:R-:W-:-:S04]  /*0db0*/  IMAD.WIDE.U32 R8, R5, R26, R16 ;  /* 0x0000001a05087225 */ /* 0x000fc800078e0010 */
[----:B------:R-:W-:-:S03]  /*0dc0*/  IMAD R5, R5, R27, R0 ;  /* 0x0000001b05057224 */ /* 0x000fc600078e0200 */
[----:B------:R-:W3:Y:S01]  /*0dd0*/  LDC R12, c[0x0][0x658] ;  /* 0x00019600ff0c7b82 */ /* 0x000ee20000000800 */
[----:B0-----:R-:W-:Y:S01]  /*0de0*/  ISETP.NE.U32.AND P0, PT, R24, RZ, PT ;  /* 0x000000ff1800720c */ /* 0x001fe20003f05070 */
[----:B------:R-:W-:Y:S02]  /*0df0*/  IMAD.IADD R5, R9, 0x1, R5 ;  /* 0x0000000109057824 */ /* 0x000fe400078e0205 */
[----:B------:R-:W-:Y:S01]  /*0e00*/  IMAD.MOV.U32 R9, RZ, RZ, -0x1 ;  /* 0xffffffffff097424 */ /* 0x000fe200078e00ff */
[----:B------:R-:W-:-:S03]  /*0e10*/  ISETP.NE.AND.EX P0, PT, R25, RZ, PT, P0 ;  /* 0x000000ff1900720c */ /* 0x000fc60003f05300 */
[----:B------:R-:W0:Y:S01]  /*0e20*/  LDC R15, c[0x0][0x600] ;  /* 0x00018000ff0f7b82 */ /* 0x000e220000000800 */
[-CC-:B-1----:R-:W-:Y:S02]  /*0e30*/  SHF.R.U64 R13, R8, R6.reuse, R5.reuse ;  /* 0x00000006080d7219 */ /* 0x182fe40000001205 */
[----:B------:R-:W-:-:S05]  /*0e40*/  SHF.R.U32.HI R0, RZ, R6, R5 ;  /* 0x00000006ff007219 */ /* 0x000fca0000011605 */
[----:B------:R-:W1:Y:S01]  /*0e50*/  LDC R14, c[0x0][0x648] ;  /* 0x00019200ff0e7b82 */ /* 0x000e620000000800 */
[-CC-:B--2---:R-:W-:Y:S02]  /*0e60*/  SHF.R.U64 R27, R13, R11.reuse, R0.reuse ;  /* 0x0000000b0d1b7219 */ /* 0x184fe40000001200 */
[----:B------:R-:W-:-:S05]  /*0e70*/  SHF.R.U32.HI R5, RZ, R11, R0 ;  /* 0x0000000bff057219 */ /* 0x000fca0000011600 */
[----:B------:R-:W2:Y:S01]  /*0e80*/  LDC R20, c[0x0][0x638] ;  /* 0x00018e00ff147b82 */ /* 0x000ea20000000800 */
[-CC-:B---3--:R-:W-:Y:S02]  /*0e90*/  SHF.R.U64 R26, R27, R12.reuse, R5.reuse ;  /* 0x0000000c1b1a7219 */ /* 0x188fe40000001205 */
[-C--:B------:R-:W-:Y:S02]  /*0ea0*/  SHF.L.U32 R0, R9, R12.reuse, RZ ;  /* 0x0000000c09007219 */ /* 0x080fe400000006ff */
[----:B------:R-:W-:Y:S01]  /*0eb0*/  SHF.R.U32.HI R5, RZ, R12, R5 ;  /* 0x0000000cff057219 */ /* 0x000fe20000011605 */
[----:B------:R-:W-:Y:S01]  /*0ec0*/  IMAD.MOV.U32 R4, RZ, RZ, R26 ;  /* 0x000000ffff047224 */ /* 0x000fe200078e001a */
[----:B------:R-:W-:Y:S01]  /*0ed0*/  LOP3.LUT R10, RZ, R0, RZ, 0x33, !PT ;  /* 0x00000000ff0a7212 */ /* 0x000fe200078e33ff */
[----:B------:R-:W3:Y:S01]  /*0ee0*/  LDC R22, c[0x0][0x610] ;  /* 0x00018400ff167b82 */ /* 0x000ee20000000800 */
[----:B------:R-:W-:Y:S05]  /*0ef0*/  @!P0 BRA `(.L_x_11) ;  /* 0x0000000000288947 */ /* 0x000fea0003800000 */
[----:B------:R-:W4:Y:S02]  /*0f00*/  LDC R9, c[0x0][0x64c] ;  /* 0x00019300ff097b82 */ /* 0x000f240000000800 */
[----:B----4-:R-:W-:-:S05]  /*0f10*/  IADD3 R9, P0, R26, R9, RZ ;  /* 0x000000091a097210 */ /* 0x010fca0007f1e0ff */
        /* <DEDUP_REMOVED lines=8> */
.L_x_11:
[----:B-1----:R-:W-:Y:S01]  /*0fa0*/  SHF.R.U64 R4, R4, R14, R5 ;  /* 0x0000000e04047219 */ /* 0x002fe20000001205 */
[----:B0-----:R-:W-:Y:S01]  /*0fb0*/  VIADD R6, R15, 0xffffffff ;  /* 0xffffffff0f067836 */ /* 0x001fe20000000000 */
[----:B------:R-:W-:Y:S02]  /*0fc0*/  SHF.L.U32 R0, R21, R12, RZ ;  /* 0x0000000c15007219 */ /* 0x000fe400000006ff */
[----:B------:R-:W-:Y:S01]  /*0fd0*/  LOP3.LUT R5, R27, R10, RZ, 0xc0, !PT ;  /* 0x0000000a1b057212 */ /* 0x000fe200078ec0ff */
[----:B------:R-:W-:Y:S01]  /*0fe0*/  IMAD.MOV R7, RZ, RZ, -R4 ;  /* 0x000000ffff077224 */ /* 0x000fe200078e0a04 */
[----:B------:R-:W-:Y:S02]  /*0ff0*/  SEL R3, R3, R30, !P1 ;  /* 0x0000001e03037207 */ /* 0x000fe40004800000 */
[----:B------:R-:W-:Y:S01]  /*1000*/  LOP3.LUT R6, R13, R6, RZ, 0xc0, !PT ;  /* 0x000000060d067212 */ /* 0x000fe200078ec0ff */
[----:B------:R-:W-:Y:S02]  /*1010*/  IMAD R4, R0, R4, R5 ;  /* 0x0000000400047224 */ /* 0x000fe400078e0205 */
[----:B--2---:R-:W-:-:S02]  /*1020*/  IMAD R0, R7, R20, R26 ;  /* 0x0000001407007224 */ /* 0x004fc400078e021a */
[----:B---3--:R-:W-:Y:S02]  /*1030*/  IMAD R3, R4, R22, R3 ;  /* 0x0000001604037224 */ /* 0x008fe400078e0203 */
[----:B------:R-:W-:Y:S02]  /*1040*/  IMAD R154, R0, R15, R6 ;  /* 0x0000000f009a7224 */ /* 0x000fe400078e0206 */
[----:B------:R-:W-:Y:S02]  /*1050*/  IMAD.MOV.U32 R4, RZ, RZ, 0x1 ;  /* 0x00000001ff047424 */ /* 0x000fe400078e00ff */
[----:B------:R-:W-:Y:S01]  /*1060*/  IMAD.MOV.U32 R22, RZ, RZ, R28 ;  /* 0x000000ffff167224 */ /* 0x000fe200078e001c */
[----:B------:R-:W-:Y:S02]  /*1070*/  SEL R153, R154, R3, !P1 ;  /* 0x000000039a997207 */ /* 0x000fe40004800000 */
[----:B------:R-:W-:Y:S02]  /*1080*/  PRMT R0, R4, 0x7610, R0 ;  /* 0x0000761004007816 */ /* 0x000fe40000000000 */
[----:B------:R-:W-:-:S07]  /*1090*/  SEL R154, R3, R154, !P1 ;  /* 0x0000009a039a7207 */ /* 0x000fce0004800000 */
.L_x_9:
[----:B------:R-:W-:-:S08]  /*10a0*/  NOP ;  /* 0x0000000000007918 */ /* 0x000fd00000000000 */
[----:B------:R-:W0:Y:S02]  /*10b0*/  USETMAXREG.TRY_ALLOC.CTAPOOL UP0, 0xe8 ;  /* 0x000000e8000079c8 */ /* 0x000e240008000600 */
[----:B0-----:R-:W-:-:S13]  /*10c0*/  PLOP3.LUT P0, PT, PT, PT, UP0, 0x80, 0x0 ;  /* 0x000000000000781c */ /* 0x001fda0003f0f008 */
[----:B------:R-:W-:Y:S05]  /*10d0*/  @!P0 BRA `(.L_x_9) ;  /* 0xfffffffc00f08947 */ /* 0x000fea000383ffff */
[----:B------:R-:W-:Y:S01]  /*10e0*/  ULDC.64 UR4, c[0x0][0x598] ;  /* 0x0001660000047ab9 */ /* 0x000fe20000000a00 */
[----:B------:R-:W-:Y:S01]  /*10f0*/  ULDC.64 UR36, c[0x0][0x208] ;  /* 0x0000820000247ab9 */ /* 0x000fe20000000a00 */
[----:B------:R-:W-:-:S04]  /*1100*/  ISETP.NE.U32.AND P0, PT, RZ, UR4, PT ;  /* 0x00000004ff007c0c */ /* 0x000fc8000bf05070 */
[----:B------:R-:W-:-:S13]  /*1110*/  ISETP.NE.AND.EX P0, PT, RZ, UR5, PT, P0 ;  /* 0x00000005ff007c0c */ /* 0x000fda000bf05300 */
[----:B------:R-:W-:Y:S05]  /*1120*/  @!P0 BRA `(.L_x_12) ;  /* 0x00000000001c8947 */ /* 0x000fea0003800000 */
[----:B------:R-:W0:Y:S02]  /*1130*/  LDC.64 R4, c[0x0][0x598] ;  /* 0x00016600ff047b82 */ /* 0x000e240000000a00 */
[----:B0-----:R-:W2:Y:S02]  /*1140*/  LDG.E.64 R4, desc[UR36][R4.64] ;  /* 0x0000002404047981 */ /* 0x001ea4000c1e1b00 */
[----:B--2---:R-:W-:-:S04]  /*1150*/  ISETP.NE.U32.AND P0, PT, R4, RZ, PT ;  /* 0x000000ff0400720c */ /* 0x004fc80003f05070 */
[----:B------:R-:W-:-:S13]  /*1160*/  ISETP.NE.AND.EX P0, PT, R5, RZ, PT, P0 ;  /* 0x000000ff0500720c */ /* 0x000fda0003f05300 */
[----:B------:R-:W-:Y:S05]  /*1170*/  @!P0 BRA `(.L_x_12) ;  /* 0x0000000000088947 */ /* 0x000fea0003800000 */
[----:B------:R0:W5:Y:S01]  /*1180*/  LD.E R155, desc[UR36][R4.64] ;  /* 0x00000024049b7980 */ /* 0x000162000c101900 */
[----:B------:R-:W-:Y:S05]  /*1190*/  BRA `(.L_x_13) ;  /* 0x0000000000247947 */ /* 0x000fea0003800000 */
.L_x_12:
[----:B------:R-:W-:Y:S02]  /*11a0*/  ULDC.64 UR4, c[0x0][0x588] ;  /* 0x0001620000047ab9 */ /* 0x000fe40000000a00 */
[----:B------:R-:W-:-:S04]  /*11b0*/  ISETP.NE.U32.AND P0, PT, RZ, UR4, PT ;  /* 0x00000004ff007c0c */ /* 0x000fc8000bf05070 */
[----:B------:R-:W-:-:S13]  /*11c0*/  ISETP.NE.AND.EX P0, PT, RZ, UR5, PT, P0 ;  /* 0x00000005ff007c0c */ /* 0x000fda000bf05300 */
[----:B------:R-:W-:Y:S05]  /*11d0*/  @!P0 BRA `(.L_x_14) ;  /* 0x00000000000c8947 */ /* 0x000fea0003800000 */
[----:B------:R-:W0:Y:S02]  /*11e0*/  LDC.64 R4, c[0x0][0x588] ;  /* 0x00016200ff047b82 */ /* 0x000e240000000a00 */
[----:B0-----:R1:W5:Y:S01]  /*11f0*/  LDG.E R155, desc[UR36][R4.64] ;  /* 0x00000024049b7981 */ /* 0x001362000c1e1900 */
[----:B------:R-:W-:Y:S05]  /*1200*/  BRA `(.L_x_13) ;  /* 0x0000000000087947 */ /* 0x000fea0003800000 */
.L_x_14:
[----:B------:R-:W-:Y:S02]  /*1210*/  ULDC UR4, c[0x0][0x580] ;  /* 0x0001600000047ab9 */ /* 0x000fe40000000800 */
[----:B------:R-:W-:-:S07]  /*1220*/  IMAD.U32 R155, RZ, RZ, UR4 ;  /* 0x00000004ff9b7e24 */ /* 0x000fce000f8e00ff */
.L_x_13:
[----:B------:R-:W-:Y:S02]  /*1230*/  ULDC.64 UR4, c[0x0][0x5a0] ;  /* 0x0001680000047ab9 */ /* 0x000fe40000000a00 */
[----:B------:R-:W-:-:S04]  /*1240*/  ISETP.NE.U32.AND P0, PT, RZ, UR4, PT ;  /* 0x00000004ff007c0c */ /* 0x000fc8000bf05070 */
[----:B------:R-:W-:-:S13]  /*1250*/  ISETP.NE.AND.EX P0, PT, RZ, UR5, PT, P0 ;  /* 0x00000005ff007c0c */ /* 0x000fda000bf05300 */
[----:B------:R-:W-:Y:S05]  /*1260*/  @!P0 BRA `(.L_x_15) ;  /* 0x00000000001c8947 */ /* 0x000fea0003800000 */
[----:B01----:R-:W0:Y:S02]  /*1270*/  LDC.64 R4, c[0x0][0x5a0] ;  /* 0x00016800ff047b82 */ /* 0x003e240000000a00 */
[----:B0-----:R-:W2:Y:S02]  /*1280*/  LDG.E.64 R4, desc[UR36][R4.64] ;  /* 0x0000002404047981 */ /* 0x001ea4000c1e1b00 */
[----:B--2---:R-:W-:-:S04]  /*1290*/  ISETP.NE.U32.AND P0, PT, R4, RZ, PT ;  /* 0x000000ff0400720c */ /* 0x004fc80003f05070 */
[----:B------:R-:W-:-:S13]  /*12a0*/  ISETP.NE.AND.EX P0, PT, R5, RZ, PT, P0 ;  /* 0x000000ff0500720c */ /* 0x000fda0003f05300 */
[----:B------:R-:W-:Y:S05]  /*12b0*/  @!P0 BRA `(.L_x_15) ;  /* 0x0000000000088947 */ /* 0x000fea0003800000 */
[----:B------:R0:W5:Y:S01]  /*12c0*/  LD.E R156, desc[UR36][R4.64] ;  /* 0x00000024049c7980 */ /* 0x000162000c101900 */
[----:B------:R-:W-:Y:S05]  /*12d0*/  BRA `(.L_x_16) ;  /* 0x0000000000247947 */ /* 0x000fea0003800000 */
.L_x_15:
[----:B------:R-:W-:Y:S02]  /*12e0*/  ULDC.64 UR4, c[0x0][0x590] ;  /* 0x0001640000047ab9 */ /* 0x000fe40000000a00 */
[----:B------:R-:W-:-:S04]  /*12f0*/  ISETP.NE.U32.AND P0, PT, RZ, UR4, PT ;  /* 0x00000004ff007c0c */ /* 0x000fc8000bf05070 */
[----:B------:R-:W-:-:S13]  /*1300*/  ISETP.NE.AND.EX P0, PT, RZ, UR5, PT, P0 ;  /* 0x00000005ff007c0c */ /* 0x000fda000bf05300 */
[----:B------:R-:W-:Y:S05]  /*1310*/  @!P0 BRA `(.L_x_17) ;  /* 0x00000000000c8947 */ /* 0x000fea0003800000 */
[----:B------:R-:W2:Y:S02]  /*1320*/  LDC.64 R156, c[0x0][0x590] ;  /* 0x00016400ff9c7b82 */ /* 0x000ea40000000a00 */
[----:B--2---:R2:W5:Y:S01]  /*1330*/  LDG.E R156, desc[UR36][R156.64] ;  /* 0x000000249c9c7981 */ /* 0x004562000c1e1900 */
[----:B------:R-:W-:Y:S05]  /*1340*/  BRA `(.L_x_16) ;  /* 0x0000000000087947 */ /* 0x000fea0003800000 */
.L_x_17:
[----:B------:R-:W-:Y:S02]  /*1350*/  ULDC UR4, c[0x0][0x584] ;  /* 0x0001610000047ab9 */ /* 0x000fe40000000800 */
[----:B------:R-:W-:-:S07]  /*1360*/  IMAD.U32 R156, RZ, RZ, UR4 ;  /* 0x00000004ff9c7e24 */ /* 0x000fce000f8e00ff */
.L_x_16:
[----:B------:R-:W-:-:S13]  /*1370*/  LOP3.LUT P0, RZ, R0, 0xff, RZ, 0xc0, !PT ;  /* 0x000000ff00ff7812 */ /* 0x000fda000780c0ff */
[----:B------:R-:W-:Y:S05]  /*1380*/  @!P0 EXIT ;  /* 0x000000000000894d */ /* 0x000fea0003800000 */
[----:B------:R-:W-:Y:S01]  /*1390*/  ULDC UR4, c[0x0][0x28c] ;  /* 0x0000a30000047ab9 */ /* 0x000fe20000000800 */
[----:B------:R-:W-:Y:S01]  /*13a0*/  UMOV UR38, URZ ;  /* 0x0000003f00267c82 */ /* 0x000fe20008000000 */
[----:B------:R-:W-:Y:S01]  /*13b0*/  UIADD3 UR4, UR4, 0x1f, URZ ;  /* 0x0000001f04047890 */ /* 0x000fe2000fffe03f */
[----:B------:R-:W-:-:S03]  /*13c0*/  UMOV UR39, URZ ;  /* 0x0000003f00277c82 */ /* 0x000fc60008000000 */
[----:B------:R-:W-:-:S04]  /*13d0*/  USHF.R.S32.HI UR5, URZ, 0x1f, UR4 ;  /* 0x0000001f3f057899 */ /* 0x000fc80008011404 */
[----:B------:R-:W-:-:S04]  /*13e0*/  ULEA.HI UR5, UR5, UR4, URZ, 0x5 ;  /* 0x0000000405057291 */ /* 0x000fc8000f8f283f */
[----:B------:R-:W-:-:S12]  /*13f0*/  USHF.R.S32.HI UR40, URZ, 0x5, UR5 ;  /* 0x000000053f287899 */ /* 0x000fd80008011405 */
.L_x_297:
[----:B------:R-:W-:Y:S01]  /*1400*/  LOP3.LUT R0, R18, 0x80, RZ, 0xc0, !PT ;  /* 0x0000008012007812 */ /* 0x000fe200078ec0ff */
[----:B---3--:R-:W3:Y:S01]  /*1410*/  S2UR UR7, SR_CgaCtaId ;  /* 0x00000000000779c3 */ /* 0x008ee20000008800 */
[----:B------:R-:W-:Y:S02]  /*1420*/  UMOV UR6, 0x400 ;  /* 0x0000040000067882 */ /* 0x000fe40000000000 */
[----:B------:R-:W-:-:S06]  /*1430*/  SHF.R.U32.HI R0, RZ, 0x7, R0 ;  /* 0x00000007ff007819 */ /* 0x000fcc0000011600 */
[----:B----4-:R-:W4:Y:S01]  /*1440*/  SHFL.IDX PT, R0, R0, RZ, 0x1f ;  /* 0x00001fff00007589 */ /* 0x010f2200000e0000 */
[----:B---3--:R-:W-:Y:S01]  /*1450*/  ULEA UR6, UR7, UR6, 0x18 ;  /* 0x0000000607067291 */ /* 0x008fe2000f8ec03f */
[----:B----4-:R-:W-:-:S13]  /*1460*/  R2UR UR4, R0 ;  /* 0x00000000000472ca */ /* 0x010fda00000e0000 */
[----:B------:R-:W-:-:S04]  /*1470*/  ULEA.HI UR5, UR4, UR4, URZ, 0x1 ;  /* 0x0000000404057291 */ /* 0x000fc8000f8f083f */
[----:B------:R-:W-:-:S04]  /*1480*/  ULOP3.LUT UR5, UR5, 0x1ffffe, URZ, 0xc0, !UPT ;  /* 0x001ffffe05057892 */ /* 0x000fc8000f8ec03f */
[----:B------:R-:W-:-:S03]  /*1490*/  UIADD3 UR5, UR4, -UR5, URZ ;  /* 0x8000000504057290 */ /* 0x000fc6000fffe03f */
[----:B------:R-:W-:Y:S01]  /*14a0*/  ULDC UR4, c[0x0][0x28c] ;  /* 0x0000a30000047ab9 */ /* 0x000fe20000000800 */
[----:B------:R-:W-:Y:S01]  /*14b0*/  ULEA UR5, UR5, UR6, 0xb ;  /* 0x0000000605057291 */ /* 0x000fe2000f8e583f */
[----:B------:R-:W-:-:S03]  /*14c0*/  ISETP.LT.AND P0, PT, RZ, UR4, PT ;  /* 0x00000004ff007c0c */ /* 0x000fc6000bf01270 */
[----:B------:R-:W-:-:S04]  /*14d0*/  UIADD3 UR5, UR5, 0x200, URZ ;  /* 0x0000020005057890 */ /* 0x000fc8000fffe03f */
[----:B------:R-:W-:-:S04]  /*14e0*/  USHF.R.U32.HI UR5, URZ, 0x4, UR5 ;  /* 0x000000043f057899 */ /* 0x000fc80008011605 */
[----:B------:R-:W-:Y:S02]  /*14f0*/  ULOP3.LUT UR41, UR5, 0x3fff, URZ, 0xc0, !UPT ;  /* 0x00003fff05297892 */ /* 0x000fe4000f8ec03f */
[----:B------:R-:W-:Y:S10]  /*1500*/  @P0 BRA `(.L_x_18) ;  /* 0x0000000000400947 */ /* 0x000ff40003800000 */
[----:B------:R-:W-:Y:S01]  /*1510*/  MOV R0, 0x0 ;  /* 0x0000000000007802 */ /* 0x000fe20000000f00 */
[----:B------:R-:W-:Y:S01]  /*1520*/  ULDC.64 UR4, c[0x4][0x68] ;  /* 0x01001a0000047ab9 */ /* 0x000fe20000000a00 */
[----:B------:R-:W-:Y:S01]  /*1530*/  ULDC.64 UR6, c[0x4][0x8] ;  /* 0x0100020000067ab9 */ /* 0x000fe20000000a00 */
[----:B01----:R-:W-:Y:S01]  /*1540*/  IMAD.U32 R4, RZ, RZ, UR4 ;  /* 0x00000004ff047e24 */ /* 0x003fe2000f8e00ff */
[----:B------:R0:W1:Y:S01]  /*1550*/  LDC.64 R14, c[0x4][R0] ;  /* 0x01000000000e7b82 */ /* 0x0000620000000a00 */
[----:B------:R-:W-:Y:S01]  /*1560*/  IMAD.U32 R5, RZ, RZ, UR5 ;  /* 0x00000005ff057e24 */ /* 0x000fe2000f8e00ff */
[----:B------:R-:W-:Y:S01]  /*1570*/  ULDC.64 UR4, c[0x4][0x70] ;  /* 0x01001c0000047ab9 */ /* 0x000fe20000000a00 */
[----:B------:R-:W-:Y:S02]  /*1580*/  IMAD.U32 R10, RZ, RZ, UR6 ;  /* 0x00000006ff0a7e24 */ /* 0x000fe4000f8e00ff */
[----:B------:R-:W-:Y:S02]  /*1590*/  IMAD.U32 R6, RZ, RZ, UR4 ;  /* 0x00000004ff067e24 */ /* 0x000fe4000f8e00ff */
[----:B------:R-:W-:-:S02]  /*15a0*/  IMAD.U32 R7, RZ, RZ, UR5 ;  /* 0x00000005ff077e24 */ /* 0x000fc4000f8e00ff */
[----:B------:R-:W-:Y:S02]  /*15b0*/  IMAD.U32 R11, RZ, RZ, UR7 ;  /* 0x00000007ff0b7e24 */ /* 0x000fe4000f8e00ff */
[----:B------:R-:W-:Y:S02]  /*15c0*/  IMAD.MOV.U32 R8, RZ, RZ, 0x1e1 ;  /* 0x000001e1ff087424 */ /* 0x000fe400078e00ff */
[----:B------:R-:W-:Y:S02]  /*15d0*/  IMAD.MOV.U32 R12, RZ, RZ, 0x1 ;  /* 0x00000001ff0c7424 */ /* 0x000fe400078e00ff */
[----:B0-----:R-:W-:-:S07]  /*15e0*/  IMAD.MOV.U32 R13, RZ, RZ, RZ ;  /* 0x000000ffff0d7224 */ /* 0x001fce00078e00ff */
[----:B------:R-:W-:-:S07]  /*15f0*/  LEPC R20, `(.L_x_18) ;  /* 0x000000001014794e */ /* 0x000fce0000000000 */
[----:B-12--5:R-:W-:Y:S05]  /*1600*/  CALL.ABS.NOINC R14 ;  /* 0x000000000e007343 */ /* 0x026fea0003c00000 */
.L_x_18:
[----:B------:R-:W-:-:S04]  /*1610*/  LOP3.LUT R0, R19, 0x1, RZ, 0xfc, !PT ;  /* 0x0000000113007812 */ /* 0x000fc800078efcff */
[----:B------:R-:W-:-:S13]  /*1620*/  ISETP.NE.AND P0, PT, R0, 0x3, PT ;  /* 0x000000030000780c */ /* 0x000fda0003f05270 */
[----:B------:R-:W-:Y:S05]  /*1630*/  @!P0 BRA `(.L_x_19) ;  /* 0x0000000000048947 */ /* 0x000fea0003800000 */
[----:B------:R-:W-:Y:S01]  /*1640*/  BPT.TRAP 0x1 ;  /* 0x000000040000795c */ /* 0x000fe20000300000 */
.L_x_19:
[----:B------:R-:W3:Y:S01]  /*1650*/  S2UR UR5, SR_CgaCtaId ;  /* 0x00000000000579c3 */ /* 0x000ee20000008800 */
[----:B------:R-:W-:Y:S01]  /*1660*/  UMOV UR4, 0x400 ;  /* 0x0000040000047882 */ /* 0x000fe20000000000 */
[----:B------:R-:W-:Y:S02]  /*1670*/  IMAD.U32 R0, RZ, RZ, UR38 ;  /* 0x00000026ff007e24 */ /* 0x000fe4000f8e00ff */
[----:B------:R-:W-:-:S03]  /*1680*/  IMAD.U32 R3, RZ, RZ, UR39 ;  /* 0x00000027ff037e24 */ /* 0x000fc6000f8e00ff */
[----:B------:R-:W-:Y:S01]  /*1690*/  SHF.L.U32 R0, R0, 0x1f, RZ ;  /* 0x0000001f00007819 */ /* 0x000fe200000006ff */
[----:B---3--:R-:W-:-:S06]  /*16a0*/  ULEA UR4, UR5, UR4, 0x18 ;  /* 0x0000000405047291 */ /* 0x008fcc000f8ec03f */
[----:B------:R-:W-:-:S04]  /*16b0*/  IMAD.U32 R6, RZ, RZ, UR4 ;  /* 0x00000004ff067e24 */ /* 0x000fc8000f8e00ff */
[----:B------:R-:W-:-:S04]  /*16c0*/  IMAD R3, R3, 0x8, R6 ;  /* 0x0000000803037824 */ /* 0x000fc800078e0206 */
[----:B------:R3:W4:Y:S01]  /*16d0*/  SYNCS.PHASECHK.TRANS64.TRYWAIT P1, [R3+URZ], R0 ;  /* 0x00000000030075a7 */ /* 0x000722000802017f */
[----:B------:R-:W-:Y:S05]  /*16e0*/  @!P0 BRA `(.L_x_20) ;  /* 0x0000000000048947 */ /* 0x000fea0003800000 */
[----:B------:R-:W-:Y:S01]  /*16f0*/  BPT.TRAP 0x1 ;  /* 0x000000040000795c */ /* 0x000fe20000300000 */
.L_x_20:
[----:B----4-:R-:W-:Y:S05]  /*1700*/  @P1 BRA `(.L_x_21) ;  /* 0x0000000000081947 */ /* 0x010fea0003800000 */
[----:B------:R-:W4:Y:S02]  /*1710*/  SYNCS.PHASECHK.TRANS64.TRYWAIT P1, [R3+URZ], R0 ;  /* 0x00000000030075a7 */ /* 0x000f24000802017f */
[----:B----4-:R-:W-:Y:S05]  /*1720*/  @!P1 BRA `(.L_x_22) ;  /* 0x0000009000189947 */ /* 0x010fea0003800000 */
.L_x_21:
[----:B------:R-:W-:-:S04]  /*1730*/  UISETP.LT.AND UP0, UPT, UR40, 0x1, UPT ;  /* 0x000000012800788c */ /* 0x000fc8000bf01270 */
[----:B------:R-:W-:-:S06]  /*1740*/  USEL UR4, UR40, 0x1, UP0 ;  /* 0x0000000128047887 */ /* 0x000fcc0008000000 */
[----:B---34-:R-:W-:Y:S01]  /*1750*/  IMAD.U32 R0, RZ, RZ, UR4 ;  /* 0x00000004ff007e24 */ /* 0x018fe2000f8e00ff */
[----:B------:R-:W-:Y:S05]  /*1760*/  WARPSYNC.ALL ;  /* 0x0000000000007948 */ /* 0x000fea0003800000 */
[----:B------:R-:W-:-:S04]  /*1770*/  IADD3 R0, -R0, UR40, RZ ;  /* 0x0000002800007c10 */ /* 0x000fc8000fffe1ff */
[----:B------:R-:W-:Y:S02]  /*1780*/  ISETP.GE.AND P1, PT, R0, 0x1, PT ;  /* 0x000000010000780c */ /* 0x000fe40003f26270 */
[----:B------:R-:W-:Y:S01]  /*1790*/  R2UR UR4, R6 ;  /* 0x00000000060472ca */ /* 0x000fe200000e0000 */
[----:B------:R-:W-:Y:S01]  /*17a0*/  ULOP3.LUT UR41, UR41, 0x10000, URZ, 0xfc, !UPT ;  /* 0x0001000029297892 */ /* 0x000fe2000f8efc3f */
[----:B------:R-:W-:Y:S01]  /*17b0*/  WARPGROUP.ARRIVE ;  /* 0x00000000000079c5 */ /* 0x000fe20000000000 */
[----:B------:R-:W-:Y:S01]  /*17c0*/  UMOV UR5, 0xc0000010 ;  /* 0xc000001000057882 */ /* 0x000fe20000000000 */
[----:B------:R-:W-:-:S09]  /*17d0*/  UMOV UR7, 0xc0000010 ;  /* 0xc000001000077882 */ /* 0x000fd20000000000 */
[----:B------:R-:W-:-:S04]  /*17e0*/  UIADD3 UR4, UR4, 0x12200, URZ ;  /* 0x0001220004047890 */ /* 0x000fc8000fffe03f */
[----:B------:R-:W-:-:S04]  /*17f0*/  USHF.R.U32.HI UR4, URZ, 0x4, UR4 ;  /* 0x000000043f047899 */ /* 0x000fc80008011604 */
[----:B------:R-:W-:-:S04]  /*1800*/  ULOP3.LUT UR4, UR4, 0x3fff, URZ, 0xc0, !UPT ;  /* 0x00003fff04047892 */ /* 0x000fc8000f8ec03f */
[----:B------:R-:W-:Y:S02]  /*1810*/  ULOP3.LUT UR9, UR4, 0x10000, URZ, 0xfc, !UPT ;  /* 0x0001000004097892 */ /* 0x000fe4000f8efc3f */
[----:B------:R-:W-:Y:S02]  /*1820*/  ULEA UR4, UR39, UR41, 0x8 ;  /* 0x0000002927047291 */ /* 0x000fe4000f8e403f */
[----:B------:R-:W-:-:S09]  /*1830*/  ULEA UR6, UR39, UR9, 0x9 ;  /* 0x0000000927067291 */ /* 0x000fd2000f8e483f */
[----:B------:R-:W-:Y:S03]  /*1840*/  IGMMA.64x256x32.S8.S8 R24, gdesc[UR4], RZ, !UPT, gsb0 ;  /* 0x06600000041879f1 */ /* 0x000fe6000c0410ff */
[----:B------:R-:W-:Y:S02]  /*1850*/  WARPGROUP.DEPBAR.LE gsb0, 0x0 ;  /* 0x00008000000079c5 */ /* 0x000fe40000010000 */
[----:B------:R-:W-:Y:S05]  /*1860*/  @!P1 BRA `(.L_x_23) ;  /* 0x0000000000c89947 */ /* 0x000fea0003800000 */
[----:B------:R-:W-:Y:S02]  /*1870*/  UIADD3 UR4, UR39, 0x1, URZ ;  /* 0x0000000127047890 */ /* 0x000fe4000fffe03f */
[----:B------:R-:W-:Y:S02]  /*1880*/  IMAD.U32 R3, RZ, RZ, UR39 ;  /* 0x00000027ff037e24 */ /* 0x000fe4000f8e00ff */
[----:B------:R-:W-:-:S04]  /*1890*/  UISETP.NE.AND UP0, UPT, UR4, 0x12, UPT ;  /* 0x000000120400788c */ /* 0x000fc8000bf05270 */
[----:B------:R-:W-:Y:S02]  /*18a0*/  USEL UR5, URZ, 0x1, UP0 ;  /* 0x000000013f057887 */ /* 0x000fe40008000000 */
[----:B------:R-:W-:Y:S02]  /*18b0*/  USEL UR8, UR4, URZ, UP0 ;  /* 0x0000003f04087287 */ /* 0x000fe40008000000 */
[----:B------:R-:W-:-:S06]  /*18c0*/  ULOP3.LUT UR5, UR38, UR5, URZ, 0x3c, !UPT ;  /* 0x0000000526057292 */ /* 0x000fcc000f8e3c3f */
[----:B------:R-:W-:-:S07]  /*18d0*/  IMAD.U32 R7, RZ, RZ, UR5 ;  /* 0x00000005ff077e24 */ /* 0x000fce000f8e00ff */
.L_x_30:
[----:B------:R-:W-:Y:S05]  /*18e0*/  @!P0 BRA `(.L_x_24) ;  /* 0x0000000000048947 */ /* 0x000fea0003800000 */
[----:B------:R-:W-:Y:S01]  /*18f0*/  BPT.TRAP 0x1 ;  /* 0x000000040000795c */ /* 0x000fe20000300000 */
.L_x_24:
[----:B------:R-:W3:Y:S01]  /*1900*/  S2UR UR5, SR_CgaCtaId ;  /* 0x00000000000579c3 */ /* 0x000ee20000008800 */
[----:B------:R-:W-:Y:S01]  /*1910*/  UMOV UR4, 0x400 ;  /* 0x0000040000047882 */ /* 0x000fe20000000000 */
[----:B01----:R-:W-:Y:S01]  /*1920*/  IMAD.U32 R5, RZ, RZ, UR8 ;  /* 0x00000008ff057e24 */ /* 0x003fe2000f8e00ff */
[----:B------:R-:W-:Y:S01]  /*1930*/  SHF.L.U32 R4, R7, 0x1f, RZ ;  /* 0x0000001f07047819 */ /* 0x000fe200000006ff */
[----:B---3--:R-:W-:-:S06]  /*1940*/  ULEA UR4, UR5, UR4, 0x18 ;  /* 0x0000000405047291 */ /* 0x008fcc000f8ec03f */
[----:B------:R-:W-:-:S04]  /*1950*/  IMAD.U32 R6, RZ, RZ, UR4 ;  /* 0x00000004ff067e24 */ /* 0x000fc8000f8e00ff */
[----:B------:R-:W-:-:S04]  /*1960*/  IMAD R5, R5, 0x8, R6 ;  /* 0x0000000805057824 */ /* 0x000fc800078e0206 */
[----:B------:R0:W1:Y:S01]  /*1970*/  SYNCS.PHASECHK.TRANS64.TRYWAIT P1, [R5+URZ], R4 ;  /* 0x00000004050075a7 */ /* 0x000062000802017f */
[----:B------:R-:W-:Y:S05]  /*1980*/  @!P0 BRA `(.L_x_25) ;  /* 0x0000000000048947 */ /* 0x000fea0003800000 */
[----:B------:R-:W-:Y:S01]  /*1990*/  BPT.TRAP 0x1 ;  /* 0x000000040000795c */ /* 0x000fe20000300000 */
.L_x_25:
[----:B-1----:R-:W-:Y:S05]  /*19a0*/  @P1 BRA `(.L_x_26) ;  /* 0x0000000000081947 */ /* 0x002fea0003800000 */
[----:B------:R-:W1:Y:S02]  /*19b0*/  SYNCS.PHASECHK.TRANS64.TRYWAIT P1, [R5+URZ], R4 ;  /* 0x00000004050075a7 */ /* 0x000e64000802017f */
[----:B-1----:R-:W-:Y:S05]  /*19c0*/  @!P1 BRA `(.L_x_27) ;  /* 0x0000008c00849947 */ /* 0x002fea0003800000 */
.L_x_26:
[----:B------:R-:W-:Y:S01]  /*19d0*/  ULEA UR4, UR8, UR41, 0x8 ;  /* 0x0000002908047291 */ /* 0x000fe2000f8e403f */
[----:B------:R-:W-:Y:S01]  /*19e0*/  WARPGROUP.ARRIVE ;  /* 0x00000000000079c5 */ /* 0x000fe20000000000 */
[----:B------:R-:W-:Y:S01]  /*19f0*/  ULEA UR6, UR8, UR9, 0x9 ;  /* 0x0000000908067291 */ /* 0x000fe2000f8e483f */
[----:B------:R-:W-:Y:S01]  /*1a00*/  UMOV UR5, 0xc0000010 ;  /* 0xc000001000057882 */ /* 0x000fe20000000000 */
[----:B------:R-:W-:-:S07]  /*1a10*/  UMOV UR7, 0xc0000010 ;  /* 0xc000001000077882 */ /* 0x000fce0000000000 */
[----:B------:R-:W-:Y:S03]  /*1a20*/  IGMMA.64x256x32.S8.S8 R24, gdesc[UR4], R24, gsb0 ;  /* 0x06600000041879f1 */ /* 0x000fe60008041018 */
[----:B------:R-:W-:Y:S02]  /*1a30*/  WARPGROUP.DEPBAR.LE gsb0, 0x0 ;  /* 0x00008000000079c5 */ /* 0x000fe40000010000 */
[----:B------:R-:W-:Y:S05]  /*1a40*/  @!P0 BRA `(.L_x_28) ;  /* 0x0000000000048947 */ /* 0x000fea0003800000 */
[----:B------:R-:W-:Y:S01]  /*1a50*/  BPT.TRAP 0x1 ;  /* 0x000000040000795c */ /* 0x000fe20000300000 */
.L_x_28:
[----:B------:R-:W-:-:S13]  /*1a60*/  ISETP.NE.AND P1, PT, R23, RZ, PT ;  /* 0x000000ff1700720c */ /* 0x000fda0003f25270 */
[----:B01----:R-:W-:-:S04]  /*1a70*/  @P1 IMAD R4, R3, 0x8, R6 ;  /* 0x0000000803041824 */ /* 0x003fc800078e0206 */
[----:B------:R-:W-:-:S05]  /*1a80*/  @P1 VIADD R5, R4, 0x90 ;  /* 0x0000009004051836 */ /* 0x000fca0000000000 */
[----:B------:R-:W-:-:S04]  /*1a90*/  @P1 PRMT R5, R152, 0x654, R5 ;  /* 0x0000065498051816 */ /* 0x000fc80000000005 */
[----:B------:R0:W-:Y:S01]  /*1aa0*/  @P1 SYNCS.ARRIVE.TRANS64.RED.A1T0 RZ, [R5+URZ], RZ ;  /* 0x000000ff05ff19a7 */ /* 0x0001e2000810043f */
[----:B------:R-:W-:-:S13]  /*1ab0*/  ISETP.GT.U32.AND P1, PT, R19, 0x1, PT ;  /* 0x000000011300780c */ /* 0x000fda0003f24070 */
[----:B0-----:R-:W-:Y:S05]  /*1ac0*/  @P1 BRA `(.L_x_29) ;  /* 0x0000000000041947 */ /* 0x001fea0003800000 */
[----:B------:R-:W-:Y:S01]  /*1ad0*/  BPT.TRAP 0x1 ;  /* 0x000000040000795c */ /* 0x000fe20000300000 */
.L_x_29:
[----:B------:R-:W-:Y:S01]  /*1ae0*/  UIADD3 UR8, UR8, 0x1, URZ ;  /* 0x0000000108087890 */ /* 0x000fe2000fffe03f */
[C---:B------:R-:W-:Y:S01]  /*1af0*/  ISETP.GT.AND P2, PT, R0.reuse, 0x1, PT ;  /* 0x000000010000780c */ /* 0x040fe20003f44270 */
[----:B------:R-:W-:Y:S02]  /*1b00*/  VIADD R3, R3, 0x1 ;  /* 0x0000000103037836 */ /* 0x000fe40000000000 */
[----:B------:R-:W-:Y:S01]  /*1b10*/  UISETP.NE.AND UP0, UPT, UR8, 0x12, UPT ;  /* 0x000000120800788c */ /* 0x000fe2000bf05270 */
[----:B------:R-:W-:Y:S02]  /*1b20*/  VIADD R0, R0, 0xffffffff ;  /* 0xffffffff00007836 */ /* 0x000fe40000000000 */
[C---:B------:R-:W-:Y:S01]  /*1b30*/  ISETP.NE.AND P1, PT, R3.reuse, 0x12, PT ;  /* 0x000000120300780c */ /* 0x040fe20003f25270 */
[----:B------:R-:W-:Y:S02]  /*1b40*/  USEL UR4, URZ, 0x1, UP0 ;  /* 0x000000013f047887 */ /* 0x000fe40008000000 */
[----:B------:R-:W-:Y:S01]  /*1b50*/  USEL UR8, UR8, URZ, UP0 ;  /* 0x0000003f08087287 */ /* 0x000fe20008000000 */
[----:B------:R-:W-:-:S03]  /*1b60*/  SEL R3, R3, RZ, P1 ;  /* 0x000000ff03037207 */ /* 0x000fc60000800000 */
[----:B------:R-:W-:Y:S01]  /*1b70*/  LOP3.LUT R7, R7, UR4, RZ, 0x3c, !PT ;  /* 0x0000000407077c12 */ /* 0x000fe2000f8e3cff */
[----:B------:R-:W-:Y:S07]  /*1b80*/  @P2 BRA `(.L_x_30) ;  /* 0xfffffffc00542947 */ /* 0x000fee000383ffff */
.L_x_23:
[----:B------:R-:W3:Y:S02]  /*1b90*/  LDC R0, c[0x0][0x28c] ;  /* 0x0000a300ff007b82 */ /* 0x000ee40000000800 */
[----:B---3--:R-:W-:-:S13]  /*1ba0*/  ISETP.GE.AND P1, PT, R0, 0x1, PT ;  /* 0x000000010000780c */ /* 0x008fda0003f26270 */
[----:B------:R-:W-:Y:S05]  /*1bb0*/  @!P1 BRA `(.L_x_31) ;  /* 0x0000000000509947 */ /* 0x000fea0003800000 */
[----:B------:R-:W-:Y:S05]  /*1bc0*/  @!P0 BRA `(.L_x_32) ;  /* 0x0000000000048947 */ /* 0x000fea0003800000 */
[----:B------:R-:W-:Y:S01]  /*1bd0*/  BPT.TRAP 0x1 ;  /* 0x000000040000795c */ /* 0x000fe20000300000 */
.L_x_32:
[----:B------:R-:W-:Y:S01]  /*1be0*/  ISETP.NE.AND P0, PT, R23, RZ, PT ;  /* 0x000000ff1700720c */ /* 0x000fe20003f05270 */
[----:B------:R-:W-:Y:S01]  /*1bf0*/  BSSY B0, `(.L_x_33) ;  /* 0x000000e000007945 */ /* 0x000fe20003800000 */
[----:B------:R-:W-:-:S11]  /*1c00*/  ISETP.GT.U32.AND P1, PT, R19, 0x1, PT ;  /* 0x000000011300780c */ /* 0x000fd60003f24070 */
[----:B------:R-:W-:Y:S05]  /*1c10*/  @!P0 BRA `(.L_x_34) ;  /* 0x00000000002c8947 */ /* 0x000fea0003800000 */
[----:B------:R-:W-:-:S04]  /*1c20*/  UISETP.LT.AND UP0, UPT, UR40, 0x1, UPT ;  /* 0x000000012800788c */ /* 0x000fc8000bf01270 */
[----:B------:R-:W-:-:S04]  /*1c30*/  USEL UR6, UR40, 0x1, UP0 ;  /* 0x0000000128067887 */ /* 0x000fc80008000000 */
[----:B------:R-:W-:-:S04]  /*1c40*/  UIADD3 UR6, UR39, UR40, -UR6 ;  /* 0x0000002827067290 */ /* 0x000fc8000fffe806 */
[----:B------:R-:W-:-:S04]  /*1c50*/  UIMAD.WIDE.U32 UR4, UR6, 0x38e38e39, URZ ;  /* 0x38e38e39060478a5 */ /* 0x000fc8000f8e003f */
[----:B------:R-:W-:-:S04]  /*1c60*/  USHF.R.U32.HI UR4, URZ, 0x2, UR5 ;  /* 0x000000023f047899 */ /* 0x000fc80008011605 */
[----:B------:R-:W-:-:S06]  /*1c70*/  UIMAD UR6, UR4, -0x12, UR6 ;  /* 0xffffffee040678a4 */ /* 0x000fcc000f8e0206 */
[----:B------:R-:W-:-:S04]  /*1c80*/  IMAD.U32 R3, RZ, RZ, UR6 ;  /* 0x00000006ff037e24 */ /* 0x000fc8000f8e00ff */
[----:B------:R-:W-:-:S04]  /*1c90*/  IMAD R0, R3, 0x8, R6 ;  /* 0x0000000803007824 */ /* 0x000fc800078e0206 */
[----:B------:R-:W-:-:S05]  /*1ca0*/  VIADD R3, R0, 0x90 ;  /* 0x0000009000037836 */ /* 0x000fca0000000000 */
[----:B------:R-:W-:-:S04]  /*1cb0*/  PRMT R3, R152, 0x654, R3 ;  /* 0x0000065498037816 */ /* 0x000fc80000000003 */
[----:B------:R3:W-:Y:S03]  /*1cc0*/  SYNCS.ARRIVE.TRANS64.RED.A1T0 RZ, [R3+URZ], RZ ;  /* 0x000000ff03ff79a7 */ /* 0x0007e6000810043f */
.L_x_34:
[----:B------:R-:W-:Y:S05]  /*1cd0*/  BSYNC B0 ;  /* 0x0000000000007941 */ /* 0x000fea0003800000 */
.L_x_33:
[----:B------:R-:W-:Y:S05]  /*1ce0*/  @P1 BRA `(.L_x_31) ;  /* 0x0000000000041947 */ /* 0x000fea0003800000 */
[----:B------:R-:W-:Y:S01]  /*1cf0*/  BPT.TRAP 0x1 ;  /* 0x000000040000795c */ /* 0x000fe20000300000 */
.L_x_31:
[----:B------:R-:W4:Y:S01]  /*1d00*/  LDC R9, c[0x0][0x288] ;  /* 0x0000a200ff097b82 */ /* 0x000f220000000800 */
[--C-:B------:R-:W-:Y:S01]  /*1d10*/  SHF.R.U32.HI R0, RZ, 0x2, R18.reuse ;  /* 0x00000002ff007819 */ /* 0x100fe20000011612 */
[----:B------:R-:W-:Y:S01]  /*1d20*/  UIADD3 UR39, UR40, UR39, URZ ;  /* 0x0000002728277290 */ /* 0x000fe2000fffe03f */
[----:B01----:R-:W-:Y:S01]  /*1d30*/  SHF.R.U32.HI R5, RZ, 0x7, R18 ;  /* 0x00000007ff057819 */ /* 0x003fe20000011612 */
[----:B------:R-:W-:Y:S01]  /*1d40*/  ULDC UR7, c[0x0][0x284] ;  /* 0x0000a10000077ab9 */ /* 0x000fe20000000800 */
[----:B------:R-:W-:Y:S01]  /*1d50*/  LOP3.LUT R4, R18, 0x60, RZ, 0xc0, !PT ;  /* 0x0000006012047812 */ /* 0x000fe200078ec0ff */
[----:B------:R-:W-:Y:S01]  /*1d60*/  UISETP.GT.U32.AND UP0, UPT, UR39, 0x11, UPT ;  /* 0x000000112700788c */ /* 0x000fe2000bf04070 */
[----:B---3--:R-:W-:Y:S01]  /*1d70*/  LOP3.LUT R3, R0, 0x7, RZ, 0xc0, !PT ;  /* 0x0000000700037812 */ /* 0x008fe200078ec0ff */
[----:B------:R-:W-:Y:S01]  /*1d80*/  UISETP.GE.U32.AND UP1, UPT, UR40, 0x12, UPT ;  /* 0x000000122800788c */ /* 0x000fe2000bf26070 */
[----:B------:R-:W-:Y:S01]  /*1d90*/  LOP3.LUT R0, R5, 0x1, RZ, 0xc0, !PT ;  /* 0x0000000105007812 */ /* 0x000fe200078ec0ff */
[----:B------:R-:W-:Y:S01]  /*1da0*/  UISETP.LT.U32.AND UP0, UPT, UR40, 0x12, UP0 ;  /* 0x000000122800788c */ /* 0x000fe20008701070 */
[----:B------:R-:W-:Y:S01]  /*1db0*/  SHF.R.U32.HI R6, RZ, 0x1, R4 ;  /* 0x00000001ff067819 */ /* 0x000fe20000011604 */
[----:B------:R-:W-:Y:S01]  /*1dc0*/  IMAD.SHL.U32 R4, R18, 0x2, RZ ;  /* 0x0000000212047824 */ /* 0x000fe200078e00ff */
[----:B------:R-:W-:Y:S01]  /*1dd0*/  SHF.R.S32.HI R14, RZ, 0x1f, R22 ;  /* 0x0000001fff0e7819 */ /* 0x000fe20000011416 */
[----:B------:R-:W-:Y:S01]  /*1de0*/  IMAD.SHL.U32 R8, R0, 0x40, RZ ;  /* 0x0000004000087824 */ /* 0x000fe200078e00ff */
[--C-:B------:R-:W-:Y:S01]  /*1df0*/  IADD3 R5, RZ, -R6, -R3.reuse ;  /* 0x80000006ff057210 */ /* 0x100fe20007ffe803 */
[----:B------:R-:W-:Y:S01]  /*1e00*/  ULDC.64 UR8, c[0x0][0x5d0] ;  /* 0x0001740000087ab9 */ /* 0x000fe20000000a00 */
[----:B------:R-:W-:Y:S01]  /*1e10*/  LOP3.LUT R4, R4, 0x6, RZ, 0xc0, !PT ;  /* 0x0000000604047812 */ /* 0x000fe200078ec0ff */
[----:B------:R-:W-:Y:S01]  /*1e20*/  UIMAD.WIDE.U32 UR4, UR39, 0x38e38e39, URZ ;  /* 0x38e38e39270478a5 */ /* 0x000fe2000f8e003f */
[----:B------:R-:W-:Y:S01]  /*1e30*/  LOP3.LUT R3, R8, 0x40, R3, 0xe2, !PT ;  /* 0x0000004008037812 */ /* 0x000fe200078ee203 */
[----:B------:R-:W-:Y:S01]  /*1e40*/  IMAD R7, R0, -0x40, R5 ;  /* 0xffffffc000077824 */ /* 0x000fe200078e0205 */
[----:B------:R-:W-:Y:S01]  /*1e50*/  LOP3.LUT R0, R18, 0x3, RZ, 0xc0, !PT ;  /* 0x0000000312007812 */ /* 0x000fe200078ec0ff */
[----:B------:R-:W-:Y:S01]  /*1e60*/  USEL UR6, URZ, 0x1, !UP0 ;  /* 0x000000013f067887 */ /* 0x000fe2000c000000 */
[----:B------:R-:W-:Y:S01]  /*1e70*/  PRMT R8, R4, 0x6540, R153 ;  /* 0x0000654004087816 */ /* 0x000fe20000000099 */
[----:B------:R-:W-:Y:S01]  /*1e80*/  IMAD.SHL.U32 R153, R153, 0x100, RZ ;  /* 0x0000010099997824 */ /* 0x000fe200078e00ff */
[----:B------:R-:W-:Y:S01]  /*1e90*/  USHF.R.U32.HI UR4, URZ, 0x2, UR5 ;  /* 0x000000023f047899 */ /* 0x000fe20008011605 */
[----:B----4-:R-:W-:Y:S01]  /*1ea0*/  IMAD R12, R0, -0x2, R9 ;  /* 0xfffffffe000c7824 */ /* 0x010fe200078e0209 */
[----:B------:R-:W-:Y:S01]  /*1eb0*/  ULOP3.LUT UR38, UR38, UR6, URZ, 0x3c, !UPT ;  /* 0x0000000626267292 */ /* 0x000fe2000f8e3c3f */
[----:B------:R-:W-:Y:S01]  /*1ec0*/  IMAD.SHL.U32 R0, R154, 0x80, RZ ;  /* 0x000000809a007824 */ /* 0x000fe200078e00ff */
[----:B------:R-:W-:Y:S01]  /*1ed0*/  ISETP.GE.AND P0, PT, R153, R9, PT ;  /* 0x000000099900720c */ /* 0x000fe20003f06270 */
[----:B------:R-:W-:Y:S01]  /*1ee0*/  IMAD R5, R14, UR8, RZ ;  /* 0x000000080e057c24 */ /* 0x000fe2000f8e02ff */
[--C-:B------:R-:W-:Y:S01]  /*1ef0*/  SHF.R.S32.HI R9, RZ, 0x1f, R8.reuse ;  /* 0x0000001fff097819 */ /* 0x100fe20000011408 */
[----:B------:R-:W-:Y:S01]  /*1f00*/  IMAD.WIDE R10, R154, 0x80, RZ ;  /* 0x000000809a0a7825 */ /* 0x000fe200078e02ff */
[C---:B------:R-:W-:Y:S01]  /*1f10*/  ISETP.GE.OR P0, PT, R0.reuse, UR7, P0 ;  /* 0x0000000700007c0c */ /* 0x040fe20008706670 */
[----:B------:R-:W-:Y:S01]  /*1f20*/  UIMAD UR39, UR4, -0x12, UR39 ;  /* 0xffffffee042778a4 */ /* 0x000fe2000f8e0227 */
[----:B------:R-:W-:Y:S01]  /*1f30*/  IADD3 R162, -R0, UR7, R7 ;  /* 0x0000000700a27c10 */ /* 0x000fe2000fffe107 */
[C---:B------:R-:W-:Y:S01]  /*1f40*/  IMAD R13, R22.reuse, UR9, R5 ;  /* 0x00000009160d7c24 */ /* 0x040fe2000f8e0205 */
[----:B------:R-:W-:Y:S01]  /*1f50*/  @UP1 ULOP3.LUT UR38, UR38, 0x1, UR4, 0x78, !UPT ;  /* 0x0000000126261892 */ /* 0x000fe2000f8e7804 */
[----:B------:R-:W-:Y:S01]  /*1f60*/  IMAD.WIDE.U32 R4, R22, UR8, R8 ;  /* 0x0000000816047c25 */ /* 0x000fe2000f8e0008 */
[----:B------:R-:W-:-:S03]  /*1f70*/  LOP3.LUT R163, R10, R3, R6, 0xfe, !PT ;  /* 0x000000030aa37212 */ /* 0x000fc600078efe06 */
[----:B------:R-:W-:Y:S02]  /*1f80*/  IMAD.IADD R5, R5, 0x1, R13 ;  /* 0x0000000105057824 */ /* 0x000fe400078e020d */
[----:B------:R-:W-:Y:S02]  /*1f90*/  IMAD.IADD R0, R12, 0x1, -R153 ;  /* 0x000000010c007824 */ /* 0x000fe400078e0a99 */
[----:B------:R-:W-:Y:S01]  /*1fa0*/  IMAD.MOV.U32 R154, RZ, RZ, -0x1 ;  /* 0xffffffffff9a7424 */ /* 0x000fe200078e00ff */
[----:B------:R-:W-:Y:S06]  /*1fb0*/  @P0 BRA `(.L_x_35) ;  /* 0x0000006000a00947 */ /* 0x000fec0003800000 */
[----:B------:R-:W0:Y:S01]  /*1fc0*/  LDC.64 R12, c[0x0][0x5c8] ;  /* 0x00017200ff0c7b82 */ /* 0x000e220000000a00 */
[----:B------:R-:W-:Y:S01]  /*1fd0*/  ULDC.64 UR4, c[0x0][0x5c0] ;  /* 0x0001700000047ab9 */ /* 0x000fe20000000a00 */
[----:B------:R-:W-:Y:S01]  /*1fe0*/  BSSY B0, `(.L_x_35) ;  /* 0x0000625000007945 */ /* 0x000fe20003800000 */
[-C--:B0-----:R-:W-:Y:S02]  /*1ff0*/  IMAD R6, R11, R12.reuse, RZ ;  /* 0x0000000c0b067224 */ /* 0x081fe400078e02ff */
[----:B------:R-:W-:-:S04]  /*2000*/  IMAD.WIDE.U32 R4, R163, R12, R4 ;  /* 0x0000000ca3047225 */ /* 0x000fc800078e0004 */
[----:B------:R-:W-:Y:S01]  /*2010*/  IMAD R3, R163, R13, R6 ;  /* 0x0000000da3037224 */ /* 0x000fe200078e0206 */
[----:B------:R-:W-:-:S03]  /*2020*/  IADD3 R4, P0, R4, UR4, RZ ;  /* 0x0000000404047c10 */ /* 0x000fc6000ff1e0ff */
[----:B------:R-:W-:Y:S01]  /*2030*/  IMAD.IADD R3, R5, 0x1, R3 ;  /* 0x0000000105037824 */ /* 0x000fe200078e0203 */
[----:B------:R-:W-:-:S04]  /*2040*/  LEA R6, P1, R12, R4, 0x3 ;  /* 0x000000040c067211 */ /* 0x000fc800078218ff */
[----:B------:R-:W-:Y:S02]  /*2050*/  IADD3.X R5, R3, UR5, RZ, P0, !PT ;  /* 0x0000000503057c10 */ /* 0x000fe400087fe4ff */
[----:B-----5:R-:W-:Y:S02]  /*2060*/  ISETP.NE.AND P0, PT, R156, RZ, PT ;  /* 0x000000ff9c00720c */ /* 0x020fe40003f05270 */
[----:B------:R-:W-:-:S11]  /*2070*/  LEA.HI.X R7, R12, R5, R13, 0x3, P1 ;  /* 0x000000050c077211 */ /* 0x000fd600008f1c0d */
[----:B------:R-:W-:Y:S05]  /*2080*/  @!P0 BRA `(.L_x_36) ;  /* 0x0000004800608947 */ /* 0x000fea0003800000 */
[----:B------:R-:W0:Y:S01]  /*2090*/  LDC.64 R158, c[0x0][0x5b0] ;  /* 0x00016c00ff9e7b82 */ /* 0x000e220000000a00 */
[----:B------:R-:W-:Y:S01]  /*20a0*/  ULDC.64 UR4, c[0x0][0x5b8] ;  /* 0x00016e0000047ab9 */ /* 0x000fe20000000a00 */
[----:B------:R-:W-:Y:S01]  /*20b0*/  ISETP.GE.AND P1, PT, R162, 0x1, PT ;  /* 0x00000001a200780c */ /* 0x000fe20003f26270 */
[----:B------:R-:W-:Y:S01]  /*20c0*/  IMAD R3, R14, UR4, RZ ;  /* 0x000000040e037c24 */ /* 0x000fe2000f8e02ff */
[----:B------:R-:W-:Y:S01]  /*20d0*/  BSSY B1, `(.L_x_37) ;  /* 0x000000e000017945 */ /* 0x000fe20003800000 */
[----:B------:R-:W-:Y:S01]  /*20e0*/  IMAD.WIDE.U32 R20, R22, UR4, R8 ;  /* 0x0000000416147c25 */ /* 0x000fe2000f8e0008 */
[----:B------:R-:W-:Y:S02]  /*20f0*/  ISETP.LT.OR P5, PT, R0, 0x1, !P1 ;  /* 0x000000010000780c */ /* 0x000fe40004fa1670 */
[----:B------:R-:W1:Y:S01]  /*2100*/  LDC.64 R160, c[0x0][0x5a8] ;  /* 0x00016a00ffa07b82 */ /* 0x000e620000000a00 */
[----:B------:R-:W-:Y:S02]  /*2110*/  IMAD R3, R22, UR5, R3 ;  /* 0x0000000516037c24 */ /* 0x000fe4000f8e0203 */
[----:B------:R-:W-:-:S02]  /*2120*/  IMAD.MOV.U32 R14, RZ, RZ, R20 ;  /* 0x000000ffff0e7224 */ /* 0x000fc400078e0014 */
[----:B------:R-:W-:Y:S02]  /*2130*/  IMAD.IADD R15, R21, 0x1, R3 ;  /* 0x00000001150f7824 */ /* 0x000fe400078e0203 */
[-C--:B0-----:R-:W-:Y:S02]  /*2140*/  IMAD R10, R11, R158.reuse, RZ ;  /* 0x0000009e0b0a7224 */ /* 0x081fe400078e02ff */
[----:B------:R-:W-:-:S04]  /*2150*/  IMAD.WIDE.U32 R8, R163, R158, R14 ;  /* 0x0000009ea3087225 */ /* 0x000fc800078e000e */
[----:B------:R-:W-:Y:S01]  /*2160*/  IMAD R13, R163, R159, R10 ;  /* 0x0000009fa30d7224 */ /* 0x000fe200078e020a */
[----:B-1----:R-:W-:-:S04]  /*2170*/  IADD3 R8, P0, R8, R160, RZ ;  /* 0x000000a008087210 */ /* 0x002fc80007f1e0ff */
[----:B------:R-:W-:Y:S01]  /*2180*/  IADD3.X R9, R161, R9, R13, P0, !PT ;  /* 0x00000009a1097210 */ /* 0x000fe200007fe40d */
[----:B------:R-:W-:Y:S08]  /*2190*/  @P5 BRA `(.L_x_38) ;  /* 0x0000000000045947 */ /* 0x000ff00003800000 */
[----:B--2---:R0:W5:Y:S02]  /*21a0*/  LDG.E.U8 R157, desc[UR36][R8.64] ;  /* 0x00000024089d7981 */ /* 0x004164000c1e1100 */
.L_x_38:
[----:B------:R-:W-:Y:S05]  /*21b0*/  BSYNC B1 ;  /* 0x0000000000017941 */ /* 0x000fea0003800000 */
.L_x_37:
[----:B-----5:R-:W-:Y:S01]  /*21c0*/  LOP3.LUT R3, R157, 0xffff, RZ, 0xc0, !PT ;  /* 0x0000ffff9d037812 */ /* 0x020fe200078ec0ff */
[----:B------:R-:W-:Y:S01]  /*21d0*/  IMAD.SHL.U32 R10, R158, 0x8, RZ ;  /* 0x000000089e0a7824 */ /* 0x000fe200078e00ff */
[----:B------:R-:W-:Y:S01]  /*21e0*/  ISETP.LT.OR P2, PT, R0, 0x2, !P1 ;  /* 0x000000020000780c */ /* 0x000fe20004f41670 */
[----:B------:R-:W-:Y:S01]  /*21f0*/  BSSY B1, `(.L_x_39) ;  /* 0x000000e000017945 */ /* 0x000fe20003800000 */
[----:B------:R-:W-:Y:S02]  /*2200*/  PRMT R3, R3, 0x8880, RZ ;  /* 0x0000888003037816 */ /* 0x000fe400000000ff */
[----:B------:R-:W-:Y:S02]  /*2210*/  SHF.L.U64.HI R11, R158, 0x3, R159 ;  /* 0x000000039e0b7819 */ /* 0x000fe4000001029f */
[----:B------:R-:W-:Y:S01]  /*2220*/  ISETP.GE.AND P0, PT, R162, 0x9, PT ;  /* 0x00000009a200780c */ /* 0x000fe20003f06270 */
[----:B------:R-:W-:Y:S02]  /*2230*/  IMAD R12, R3, R156, RZ ;  /* 0x0000009c030c7224 */ /* 0x000fe400078e02ff */
[----:B------:R-:W-:-:S04]  /*2240*/  IMAD.WIDE.U32 R10, R163, R158, R10 ;  /* 0x0000009ea30a7225 */ /* 0x000fc800078e000a */
[----:B------:R-:W-:Y:S01]  /*2250*/  @!P5 IMAD R3, R24, R155, R12 ;  /* 0x0000009b1803d224 */ /* 0x000fe200078e020c */
[----:B------:R-:W-:Y:S01]  /*2260*/  IADD3 R10, P3, P4, R20, R160, R10 ;  /* 0x000000a0140a7210 */ /* 0x000fe20007c7e00a */
[----:B------:R-:W-:-:S03]  /*2270*/  IMAD.IADD R13, R13, 0x1, R11 ;  /* 0x000000010d0d7824 */ /* 0x000fc600078e020b */
[----:B------:R1:W-:Y:S01]  /*2280*/  @!P5 STG.E.U8 desc[UR36][R4.64], R3 ;  /* 0x000000030400d986 */ /* 0x0003e2000c101124 */
[----:B------:R-:W-:Y:S08]  /*2290*/  @P2 BRA `(.L_x_40) ;  /* 0x00000000000c2947 */ /* 0x000ff00003800000 */
[----:B--2---:R-:W1:Y:S02]  /*22a0*/  LDG.E.U8 R157, desc[UR36][R8.64+0x1] ;  /* 0x00000124089d7981 */ /* 0x004e64000c1e1100 */
[----:B-1----:R-:W-:-:S05]  /*22b0*/  PRMT R3, R157, 0x8880, RZ ;  /* 0x000088809d037816 */ /* 0x002fca00000000ff */
[----:B------:R-:W-:-:S07]  /*22c0*/  IMAD R12, R3, R156, RZ ;  /* 0x0000009c030c7224 */ /* 0x000fce00078e02ff */
.L_x_40:
[----:B------:R-:W-:Y:S05]  /*22d0*/  BSYNC B1 ;  /* 0x0000000000017941 */ /* 0x000fea0003800000 */
.L_x_39:
[C---:B------:R-:W-:Y:S01]  /*22e0*/  ISETP.LT.OR P5, PT, R0.reuse, 0x1, !P0 ;  /* 0x000000010000780c */ /* 0x040fe200047a1670 */
[----:B------:R-:W-:Y:S01]  /*22f0*/  @!P2 IMAD R25, R25, R155, R12 ;  /* 0x0000009b1919a224 */ /* 0x000fe200078e020c */
[----:B------:R-:W-:Y:S01]  /*2300*/  BSSY B1, `(.L_x_41) ;  /* 0x000000a000017945 */ /* 0x000fe20003800000 */
[----:B------:R-:W-:Y:S02]  /*2310*/  IADD3.X R11, R15, R161, R13, P3, P4 ;  /* 0x000000a10f0b7210 */ /* 0x000fe40001fe840d */
[C---:B------:R-:W-:Y:S01]  /*2320*/  ISETP.LT.OR P3, PT, R0.reuse, 0x2, !P0 ;  /* 0x000000020000780c */ /* 0x040fe20004761670 */
[----:B------:R3:W-:Y:S01]  /*2330*/  @!P2 STG.E.U8 desc[UR36][R4.64+0x1], R25 ;  /* 0x000001190400a986 */ /* 0x0007e2000c101124 */
[C---:B------:R-:W-:Y:S02]  /*2340*/  ISETP.LT.OR P4, PT, R0.reuse, 0x9, !P1 ;  /* 0x000000090000780c */ /* 0x040fe40004f81670 */
[----:B------:R-:W-:-:S04]  /*2350*/  ISETP.LT.OR P2, PT, R0, 0xa, !P1 ;  /* 0x0000000a0000780c */ /* 0x000fc80004f41670 */
[----:B------:R-:W-:Y:S09]  /*2360*/  @P5 BRA `(.L_x_42) ;  /* 0x00000000000c5947 */ /* 0x000ff20003800000 */
[----:B--2---:R-:W1:Y:S02]  /*2370*/  LDG.E.U8 R157, desc[UR36][R10.64] ;  /* 0x000000240a9d7981 */ /* 0x004e64000c1e1100 */
[----:B-1----:R-:W-:-:S05]  /*2380*/  PRMT R3, R157, 0x8880, RZ ;  /* 0x000088809d037816 */ /* 0x002fca00000000ff */
[----:B------:R-:W-:-:S07]  /*2390*/  IMAD R12, R3, R156, RZ ;  /* 0x0000009c030c7224 */ /* 0x000fce00078e02ff */
.L_x_42:
[----:B------:R-:W-:Y:S05]  /*23a0*/  BSYNC B1 ;  /* 0x0000000000017941 */ /* 0x000fea0003800000 */
.L_x_41:
[----:B-1----:R-:W-:Y:S01]  /*23b0*/  @!P5 IMAD R3, R26, R155, R12 ;  /* 0x0000009b1a03d224 */ /* 0x002fe200078e020c */
[----:B------:R-:W-:Y:S04]  /*23c0*/  BSSY B1, `(.L_x_43) ;  /* 0x0000006000017945 */ /* 0x000fe80003800000 */
[----:B------:R1:W-:Y:S01]  /*23d0*/  @!P5 STG.E.U8 desc[UR36][R6.64], R3 ;  /* 0x000000030600d986 */ /* 0x0003e2000c101124 */
[----:B------:R-:W-:Y:S05]  /*23e0*/  @P3 BRA `(.L_x_44) ;  /* 0x00000000000c3947 */ /* 0x000fea0003800000 */
[----:B--2---:R-:W1:Y:S02]  /*23f0*/  LDG.E.U8 R157, desc[UR36][R10.64+0x1] ;  /* 0x000001240a9d7981 */ /* 0x004e64000c1e1100 */
[----:B-1----:R-:W-:-:S05]  /*2400*/  PRMT R3, R157, 0x8880, RZ ;  /* 0x000088809d037816 */ /* 0x002fca00000000ff */
[----:B------:R-:W-:-:S07]  /*2410*/  IMAD R12, R3, R156, RZ ;  /* 0x0000009c030c7224 */ /* 0x000fce00078e02ff */
.L_x_44:
[----:B------:R-:W-:Y:S05]  /*2420*/  BSYNC B1 ;  /* 0x0000000000017941 */ /* 0x000fea0003800000 */
.L_x_43:
[----:B------:R-:W-:Y:S01]  /*2430*/  @!P3 IMAD R27, R27, R155, R12 ;  /* 0x0000009b1b1bb224 */ /* 0x000fe200078e020c */
[----:B------:R-:W-:Y:S04]  /*2440*/  BSSY B1, `(.L_x_45) ;  /* 0x0000006000017945 */ /* 0x000fe80003800000 */
[----:B------:R4:W-:Y:S01]  /*2450*/  @!P3 STG.E.U8 desc[UR36][R6.64+0x1], R27 ;  /* 0x0000011b0600b986 */ /* 0x0009e2000c101124 */
[----:B------:R-:W-:Y:S05]  /*2460*/  @P4 BRA `(.L_x_46) ;  /* 0x00000000000c4947 */ /* 0x000fea0003800000 */
[----:B--2---:R-:W1:Y:S02]  /*2470*/  LDG.E.U8 R157, desc[UR36][R8.64+0x8] ;  /* 0x00000824089d7981 */ /* 0x004e64000c1e1100 */
[----:B-1----:R-:W-:-:S05]  /*2480*/  PRMT R3, R157, 0x8880, RZ ;  /* 0x000088809d037816 */ /* 0x002fca00000000ff */
[----:B------:R-:W-:-:S07]  /*2490*/  IMAD R12, R3, R156, RZ ;  /* 0x0000009c030c7224 */ /* 0x000fce00078e02ff */
.L_x_46:
[----:B------:R-:W-:Y:S05]  /*24a0*/  BSYNC B1 ;  /* 0x0000000000017941 */ /* 0x000fea0003800000 */
.L_x_45:
[----:B-1----:R-:W-:Y:S01]  /*24b0*/  @!P4 IMAD R3, R28, R155, R12 ;  /* 0x0000009b1c03c224 */ /* 0x002fe200078e020c */
[----:B------:R-:W-:Y:S04]  /*24c0*/  BSSY B1, `(.L_x_47) ;  /* 0x0000006000017945 */ /* 0x000fe80003800000 */
[----:B------:R1:W-:Y:S01]  /*24d0*/  @!P4 STG.E.U8 desc[UR36][R4.64+0x8], R3 ;  /* 0x000008030400c986 */ /* 0x0003e2000c101124 */
[----:B------:R-:W-:Y:S05]  /*24e0*/  @P2 BRA `(.L_x_48) ;  /* 0x00000000000c2947 */ /* 0x000fea0003800000 */
[----:B--2---:R-:W1:Y:S02]  /*24f0*/  LDG.E.U8 R157, desc[UR36][R8.64+0x9] ;  /* 0x00000924089d7981 */ /* 0x004e64000c1e1100 */
[----:B-1----:R-:W-:-:S05]  /*2500*/  PRMT R3, R157, 0x8880, RZ ;  /* 0x000088809d037816 */ /* 0x002fca00000000ff */
[----:B------:R-:W-:-:S07]  /*2510*/  IMAD R12, R3, R156, RZ ;  /* 0x0000009c030c7224 */ /* 0x000fce00078e02ff */
.L_x_48:
[----:B------:R-:W-:Y:S05]  /*2520*/  BSYNC B1 ;  /* 0x0000000000017941 */ /* 0x000fea0003800000 */
.L_x_47:
[C---:B------:R-:W-:Y:S01]  /*2530*/  ISETP.LT.OR P4, PT, R0.reuse, 0x9, !P0 ;  /* 0x000000090000780c */ /* 0x040fe20004781670 */
[----:B------:R-:W-:Y:S01]  /*2540*/  @!P2 IMAD R29, R29, R155, R12 ;  /* 0x0000009b1d1da224 */ /* 0x000fe200078e020c */
[----:B------:R-:W-:Y:S01]  /*2550*/  BSSY B1, `(.L_x_49) ;  /* 0x0000009000017945 */ /* 0x000fe20003800000 */
[C---:B------:R-:W-:Y:S02]  /*2560*/  ISETP.LT.OR P3, PT, R0.reuse, 0xa, !P0 ;  /* 0x0000000a0000780c */ /* 0x040fe40004761670 */
[C---:B------:R-:W-:Y:S01]  /*2570*/  ISETP.LT.OR P5, PT, R0.reuse, 0x11, !P1 ;  /* 0x000000110000780c */ /* 0x040fe20004fa1670 */
[----:B------:R0:W-:Y:S01]  /*2580*/  @!P2 STG.E.U8 desc[UR36][R4.64+0x9], R29 ;  /* 0x0000091d0400a986 */ /* 0x0001e2000c101124 */
[----:B------:R-:W-:-:S06]  /*2590*/  ISETP.LT.OR P2, PT, R0, 0x12, !P1 ;  /* 0x000000120000780c */ /* 0x000fcc0004f41670 */
[----:B------:R-:W-:Y:S07]  /*25a0*/  @P4 BRA `(.L_x_50) ;  /* 0x00000000000c4947 */ /* 0x000fee0003800000 */
[----:B--2---:R-:W1:Y:S02]  /*25b0*/  LDG.E.U8 R157, desc[UR36][R10.64+0x8] ;  /* 0x000008240a9d7981 */ /* 0x004e64000c1e1100 */
[----:B-1----:R-:W-:-:S05]  /*25c0*/  PRMT R3, R157, 0x8880, RZ ;  /* 0x000088809d037816 */ /* 0x002fca00000000ff */
[----:B------:R-:W-:-:S07]  /*25d0*/  IMAD R12, R3, R156, RZ ;  /* 0x0000009c030c7224 */ /* 0x000fce00078e02ff */
.L_x_50:
[----:B------:R-:W-:Y:S05]  /*25e0*/  BSYNC B1 ;  /* 0x0000000000017941 */ /* 0x000fea0003800000 */
.L_x_49:
[----:B-1----:R-:W-:Y:S01]  /*25f0*/  @!P4 IMAD R3, R30, R155, R12 ;  /* 0x0000009b1e03c224 */ /* 0x002fe200078e020c */
[----:B------:R-:W-:Y:S04]  /*2600*/  BSSY B1, `(.L_x_51) ;  /* 0x0000006000017945 */ /* 0x000fe80003800000 */
[----:B------:R1:W-:Y:S01]  /*2610*/  @!P4 STG.E.U8 desc[UR36][R6.64+0x8], R3 ;  /* 0x000008030600c986 */ /* 0x0003e2000c101124 */
[----:B------:R-:W-:Y:S05]  /*2620*/  @P3 BRA `(.L_x_52) ;  /* 0x00000000000c3947 */ /* 0x000fea0003800000 */
[----:B--2---:R-:W1:Y:S02]  /*2630*/  LDG.E.U8 R157, desc[UR36][R10.64+0x9] ;  /* 0x000009240a9d7981 */ /* 0x004e64000c1e1100 */
[----:B-1----:R-:W-:-:S05]  /*2640*/  PRMT R3, R157, 0x8880, RZ ;  /* 0x000088809d037816 */ /* 0x002fca00000000ff */
[----:B------:R-:W-:-:S07]  /*2650*/  IMAD R12, R3, R156, RZ ;  /* 0x0000009c030c7224 */ /* 0x000fce00078e02ff */
.L_x_52:
[----:B------:R-:W-:Y:S05]  /*2660*/  BSYNC B1 ;  /* 0x0000000000017941 */ /* 0x000fea0003800000 */
.L_x_51:
[----:B------:R-:W-:Y:S01]  /*2670*/  @!P3 IMAD R31, R31, R155, R12 ;  /* 0x0000009b1f1fb224 */ /* 0x000fe200078e020c */
[----:B------:R-:W-:Y:S04]  /*2680*/  BSSY B1, `(.L_x_53) ;  /* 0x0000006000017945 */ /* 0x000fe80003800000 */
[----:B------:R0:W-:Y:S01]  /*2690*/  @!P3 STG.E.U8 desc[UR36][R6.64+0x9], R31 ;  /* 0x0000091f0600b986 */ /* 0x0001e2000c101124 */
[----:B------:R-:W-:Y:S05]  /*26a0*/  @P5 BRA `(.L_x_54) ;  /* 0x00000000000c5947 */ /* 0x000fea0003800000 */
[----:B--2---:R-:W1:Y:S02]  /*26b0*/  LDG.E.U8 R157, desc[UR36][R8.64+0x10] ;  /* 0x00001024089d7981 */ /* 0x004e64000c1e1100 */
[----:B-1----:R-:W-:-:S05]  /*26c0*/  PRMT R3, R157, 0x8880, RZ ;  /* 0x000088809d037816 */ /* 0x002fca00000000ff */
[----:B------:R-:W-:-:S07]  /*26d0*/  IMAD R12, R3, R156, RZ ;  /* 0x0000009c030c7224 */ /* 0x000fce00078e02ff */
.L_x_54:
[----:B------:R-:W-:Y:S05]  /*26e0*/  BSYNC B1 ;  /* 0x0000000000017941 */ /* 0x000fea0003800000 */
.L_x_53:
[----:B-1----:R-:W-:Y:S01]  /*26f0*/  @!P5 IMAD R3, R32, R155, R12 ;  /* 0x0000009b2003d224 */ /* 0x002fe200078e020c */
[----:B------:R-:W-:Y:S04]  /*2700*/  BSSY B1, `(.L_x_55) ;  /* 0x0000006000017945 */ /* 0x000fe80003800000 */
[----:B------:R1:W-:Y:S01]  /*2710*/  @!P5 STG.E.U8 desc[UR36][R4.64+0x10], R3 ;  /* 0x000010030400d986 */ /* 0x0003e2000c101124 */
[----:B------:R-:W-:Y:S05]  /*2720*/  @P2 BRA `(.L_x_56) ;  /* 0x00000000000c2947 */ /* 0x000fea0003800000 */
[----:B--2---:R-:W1:Y:S02]  /*2730*/  LDG.E.U8 R157, desc[UR36][R8.64+0x11] ;  /* 0x00001124089d7981 */ /* 0x004e64000c1e1100 */
[----:B-1----:R-:W-:-:S05]  /*2740*/  PRMT R3, R157, 0x8880, RZ ;  /* 0x000088809d037816 */ /* 0x002fca00000000ff */
[----:B------:R-:W-:-:S07]  /*2750*/  IMAD R12, R3, R156, RZ ;  /* 0x0000009c030c7224 */ /* 0x000fce00078e02ff */
.L_x_56:
[----:B------:R-:W-:Y:S05]  /*2760*/  BSYNC B1 ;  /* 0x0000000000017941 */ /* 0x000fea0003800000 */
.L_x_55:
        /* <DEDUP_REMOVED lines=11> */
.L_x_58:
[----:B------:R-:W-:Y:S05]  /*2820*/  BSYNC B1 ;  /* 0x0000000000017941 */ /* 0x000fea0003800000 */
.L_x_57:
[----:B-1----:R-:W-:Y:S01]  /*2830*/  @!P4 IMAD R3, R34, R155, R12 ;  /* 0x0000009b2203c224 */ /* 0x002fe200078e020c */
[----:B------:R-:W-:Y:S04]  /*2840*/  BSSY B1, `(.L_x_59) ;  /* 0x0000006000017945 */ /* 0x000fe80003800000 */
[----:B------:R1:W-:Y:S01]  /*2850*/  @!P4 STG.E.U8 desc[UR36][R6.64+0x10], R3 ;  /* 0x000010030600c986 */ /* 0x0003e2000c101124 */
[----:B------:R-:W-:Y:S05]  /*2860*/  @P3 BRA `(.L_x_60) ;  /* 0x00000000000c3947 */ /* 0x000fea0003800000 */
[----:B--2---:R-:W1:Y:S02]  /*2870*/  LDG.E.U8 R157, desc[UR36][R10.64+0x11] ;  /* 0x000011240a9d7981 */ /* 0x004e64000c1e1100 */
[----:B-1----:R-:W-:-:S05]  /*2880*/  PRMT R3, R157, 0x8880, RZ ;  /* 0x000088809d037816 */ /* 0x002fca00000000ff */
[----:B------:R-:W-:-:S07]  /*2890*/  IMAD R12, R3, R156, RZ ;  /* 0x0000009c030c7224 */ /* 0x000fce00078e02ff */
.L_x_60:
[----:B------:R-:W-:Y:S05]  /*28a0*/  BSYNC B1 ;  /* 0x0000000000017941 */ /* 0x000fea0003800000 */
.L_x_59:
[----:B------:R-:W-:Y:S01]  /*28b0*/  @!P3 IMAD R35, R35, R155, R12 ;  /* 0x0000009b2323b224 */ /* 0x000fe200078e020c */
[----:B------:R-:W-:Y:S04]  /*28c0*/  BSSY B1, `(.L_x_61) ;  /* 0x0000006000017945 */ /* 0x000fe80003800000 */
[----:B------:R0:W-:Y:S01]  /*28d0*/  @!P3 STG.E.U8 desc[UR36][R6.64+0x11], R35 ;  /* 0x000011230600b986 */ /* 0x0001e2000c101124 */
[----:B------:R-:W-:Y:S05]  /*28e0*/  @P5 BRA `(.L_x_62) ;  /* 0x00000000000c5947 */ /* 0x000fea0003800000 */
[----:B--2---:R-:W1:Y:S02]  /*28f0*/  LDG.E.U8 R157, desc[UR36][R8.64+0x18] ;  /* 0x00001824089d7981 */ /* 0x004e64000c1e1100 */
[----:B-1----:R-:W-:-:S05]  /*2900*/  PRMT R3, R157, 0x8880, RZ ;  /* 0x000088809d037816 */ /* 0x002fca00000000ff */
[----:B------:R-:W-:-:S07]  /*2910*/  IMAD R12, R3, R156, RZ ;  /* 0x0000009c030c7224 */ /* 0x000fce00078e02ff */
.L_x_62:
[----:B------:R-:W-:Y:S05]  /*2920*/  BSYNC B1 ;  /* 0x0000000000017941 */ /* 0x000fea0003800000 */
.L_x_61:
[----:B-1----:R-:W-:Y:S01]  /*2930*/  @!P5 IMAD R3, R36, R155, R12 ;  /* 0x0000009b2403d224 */ /* 0x002fe200078e020c */
[----:B------:R-:W-:Y:S04]  /*2940*/  BSSY B1, `(.L_x_63) ;  /* 0x0000006000017945 */ /* 0x000fe80003800000 */
[----:B------:R1:W-:Y:S01]  /*2950*/  @!P5 STG.E.U8 desc[UR36][R4.64+0x18], R3 ;  /* 0x000018030400d986 */ /* 0x0003e2000c101124 */
[----:B------:R-:W-:Y:S05]  /*2960*/  @P2 BRA `(.L_x_64) ;  /* 0x00000000000c2947 */ /* 0x000fea0003800000 */
[----:B--2---:R-:W1:Y:S02]  /*2970*/  LDG.E.U8 R157, desc[UR36][R8.64+0x19] ;  /* 0x00001924089d7981 */ /* 0x004e64000c1e1100 */
[----:B-1----:R-:W-:-:S05]  /*2980*/  PRMT R3, R157, 0x8880, RZ ;  /* 0x000088809d037816 */ /* 0x002fca00000000ff */
[----:B------:R-:W-:-:S07]  /*2990*/  IMAD R12, R3, R156, RZ ;  /* 0x0000009c030c7224 */ /* 0x000fce00078e02ff */
.L_x_64:
[----:B------:R-:W-:Y:S05]  /*29a0*/  BSYNC B1 ;  /* 0x0000000000017941 */ /* 0x000fea0003800000 */
.L_x_63:
        /* <DEDUP_REMOVED lines=11> */
.L_x_66:
[----:B------:R-:W-:Y:S05]  /*2a60*/  BSYNC B1 ;  /* 0x0000000000017941 */ /* 0x000fea0003800000 */
.L_x_65:
[----:B-1----:R-:W-:Y:S01]  /*2a70*/  @!P4 IMAD R3, R38, R155, R12 ;  /* 0x0000009b2603c224 */ /* 0x002fe200078e020c */
[----:B------:R-:W-:Y:S04]  /*2a80*/  BSSY B1, `(.L_x_67) ;  /* 0x0000006000017945 */ /* 0x000fe80003800000 */
[----:B------:R1:W-:Y:S01]  /*2a90*/  @!P4 STG.E.U8 desc[UR36][R6.64+0x18], R3 ;  /* 0x000018030600c986 */ /* 0x0003e2000c101124 */
[----:B------:R-:W-:Y:S05]  /*2aa0*/  @P3 BRA `(.L_x_68) ;  /* 0x00000000000c3947 */ /* 0x000fea0003800000 */
[----:B--2---:R-:W1:Y:S02]  /*2ab0*/  LDG.E.U8 R157, desc[UR36][R10.64+0x19] ;  /* 0x000019240a9d7981 */ /* 0x004e64000c1e1100 */
[----:B-1----:R-:W-:-:S05]  /*2ac0*/  PRMT R3, R157, 0x8880, RZ ;  /* 0x000088809d037816 */ /* 0x002fca00000000ff */
[----:B------:R-:W-:-:S07]  /*2ad0*/  IMAD R12, R3, R156, RZ ;  /* 0x0000009c030c7224 */ /* 0x000fce00078e02ff */
.L_x_68:
[----:B------:R-:W-:Y:S05]  /*2ae0*/  BSYNC B1 ;  /* 0x0000000000017941 */ /* 0x000fea0003800000 */
.L_x_67:
[----:B------:R-:W-:Y:S01]  /*2af0*/  @!P3 IMAD R39, R39, R155, R12 ;  /* 0x0000009b2727b224 */ /* 0x000fe200078e020c */
[----:B------:R-:W-:Y:S04]  /*2b00*/  BSSY B1, `(.L_x_69) ;  /* 0x0000006000017945 */ /* 0x000fe80003800000 */
[----:B------:R0:W-:Y:S01]  /*2b10*/  @!P3 STG.E.U8 desc[UR36][R6.64+0x19], R39 ;  /* 0x000019270600b986 */ /* 0x0001e2000c101124 */
[----:B------:R-:W-:Y:S05]  /*2b20*/  @P5 BRA `(.L_x_70) ;  /* 0x00000000000c5947 */ /* 0x000fea0003800000 */
[----:B--2---:R-:W1:Y:S02]  /*2b30*/  LDG.E.U8 R157, desc[UR36][R8.64+0x20] ;  /* 0x00002024089d7981 */ /* 0x004e64000c1e1100 */
[----:B-1----:R-:W-:-:S05]  /*2b40*/  PRMT R3, R157, 0x8880, RZ ;  /* 0x000088809d037816 */ /* 0x002fca00000000ff */
[----:B------:R-:W-:-:S07]  /*2b50*/  IMAD R12, R3, R156, RZ ;  /* 0x0000009c030c7224 */ /* 0x000fce00078e02ff */
.L_x_70:
[----:B------:R-:W-:Y:S05]  /*2b60*/  BSYNC B1 ;  /* 0x0000000000017941 */ /* 0x000fea0003800000 */
.L_x_69:
[----:B-1----:R-:W-:Y:S01]  /*2b70*/  @!P5 IMAD R3, R40, R155, R12 ;  /* 0x0000009b2803d224 */ /* 0x002fe200078e020c */
[----:B------:R-:W-:Y:S04]  /*2b80*/  BSSY B1, `(.L_x_71) ;  /* 0x0000006000017945 */ /* 0x000fe80003800000 */
[----:B------:R1:W-:Y:S01]  /*2b90*/  @!P5 STG.E.U8 desc[UR36][R4.64+0x20], R3 ;  /* 0x000020030400d986 */ /* 0x0003e2000c101124 */
[----:B------:R-:W-:Y:S05]  /*2ba0*/  @P2 BRA `(.L_x_72) ;  /* 0x00000000000c2947 */ /* 0x000fea0003800000 */
[----:B--2---:R-:W1:Y:S02]  /*2bb0*/  LDG.E.U8 R157, desc[UR36][R8.64+0x21] ;  /* 0x00002124089d7981 */ /* 0x004e64000c1e1100 */
[----:B-1----:R-:W-:-:S05]  /*2bc0*/  PRMT R3, R157, 0x8880, RZ ;  /* 0x000088809d037816 */ /* 0x002fca00000000ff */
[----:B------:R-:W-:-:S07]  /*2bd0*/  IMAD R12, R3, R156, RZ ;  /* 0x0000009c030c7224 */ /* 0x000fce00078e02ff */
.L_x_72:
[----:B------:R-:W-:Y:S05]  /*2be0*/  BSYNC B1 ;  /* 0x0000000000017941 */ /* 0x000fea0003800000 */
.L_x_71:
        /* <DEDUP_REMOVED lines=11> */
.L_x_74:
[----:B------:R-:W-:Y:S05]  /*2ca0*/  BSYNC B1 ;  /* 0x0000000000017941 */ /* 0x000fea0003800000 */
.L_x_73:
[----:B-1----:R-:W-:Y:S01]  /*2cb0*/  @!P4 IMAD R3, R42, R155, R12 ;  /* 0x0000009b2a03c224 */ /* 0x002fe200078e020c */
[----:B------:R-:W-:Y:S04]  /*2cc0*/  BSSY B1, `(.L_x_75) ;  /* 0x0000006000017945 */ /* 0x000fe80003800000 */
[----:B------:R1:W-:Y:S01]  /*2cd0*/  @!P4 STG.E.U8 desc[UR36][R6.64+0x20], R3 ;  /* 0x000020030600c986 */ /* 0x0003e2000c101124 */
[----:B------:R-:W-:Y:S05]  /*2ce0*/  @P3 BRA `(.L_x_76) ;  /* 0x00000000000c3947 */ /* 0x000fea0003800000 */
[----:B--2---:R-:W1:Y:S02]  /*2cf0*/  LDG.E.U8 R157, desc[UR36][R10.64+0x21] ;  /* 0x000021240a9d7981 */ /* 0x004e64000c1e1100 */
[----:B-1----:R-:W-:-:S05]  /*2d00*/  PRMT R3, R157, 0x8880, RZ ;  /* 0x000088809d037816 */ /* 0x002fca00000000ff */
[----:B------:R-:W-:-:S07]  /*2d10*/  IMAD R12, R3, R156, RZ ;  /* 0x0000009c030c7224 */ /* 0x000fce00078e02ff */
.L_x_76:
[----:B------:R-:W-:Y:S05]  /*2d20*/  BSYNC B1 ;  /* 0x0000000000017941 */ /* 0x000fea0003800000 */
.L_x_75:
[----:B------:R-:W-:Y:S01]  /*2d30*/  @!P3 IMAD R43, R43, R155, R12 ;  /* 0x0000009b2b2bb224 */ /* 0x000fe200078e020c */
[----:B------:R-:W-:Y:S04]  /*2d40*/  BSSY B1, `(.L_x_77) ;  /* 0x0000006000017945 */ /* 0x000fe80003800000 */
[----:B------:R0:W-:Y:S01]  /*2d50*/  @!P3 STG.E.U8 desc[UR36][R6.64+0x21], R43 ;  /* 0x0000212b0600b986 */ /* 0x0001e2000c101124 */
[----:B------:R-:W-:Y:S05]  /*2d60*/  @P5 BRA `(.L_x_78) ;  /* 0x00000000000c5947 */ /* 0x000fea0003800000 */
[----:B--2---:R-:W1:Y:S02]  /*2d70*/  LDG.E.U8 R157, desc[UR36][R8.64+0x28] ;  /* 0x00002824089d7981 */ /* 0x004e64000c1e1100 */
[----:B-1----:R-:W-:-:S05]  /*2d80*/  PRMT R3, R157, 0x8880, RZ ;  /* 0x000088809d037816 */ /* 0x002fca00000000ff */
[----:B------:R-:W-:-:S07]  /*2d90*/  IMAD R12, R3, R156, RZ ;  /* 0x0000009c030c7224 */ /* 0x000fce00078e02ff */
.L_x_78:
[----:B------:R-:W-:Y:S05]  /*2da0*/  BSYNC B1 ;  /* 0x0000000000017941 */ /* 0x000fea0003800000 */
.L_x_77:
[----:B-1----:R-:W-:Y:S01]  /*2db0*/  @!P5 IMAD R3, R44, R155, R12 ;  /* 0x0000009b2c03d224 */ /* 0x002fe200078e020c */
[----:B------:R-:W-:Y:S04]  /*2dc0*/  BSSY B1, `(.L_x_79) ;  /* 0x0000006000017945 */ /* 0x000fe80003800000 */
[----:B------:R1:W-:Y:S01]  /*2dd0*/  @!P5 STG.E.U8 desc[UR36][R4.64+0x28], R3 ;  /* 0x000028030400d986 */ /* 0x0003e2000c101124 */
[----:B------:R-:W-:Y:S05]  /*2de0*/  @P2 BRA `(.L_x_80) ;  /* 0x00000000000c2947 */ /* 0x000fea0003800000 */
[----:B--2---:R-:W1:Y:S02]  /*2df0*/  LDG.E.U8 R157, desc[UR36][R8.64+0x29] ;  /* 0x00002924089d7981 */ /* 0x004e64000c1e1100 */
[----:B-1----:R-:W-:-:S05]  /*2e00*/  PRMT R3, R157, 0x8880, RZ ;  /* 0x000088809d037816 */ /* 0x002fca00000000ff */
[----:B------:R-:W-:-:S07]  /*2e10*/  IMAD R12, R3, R156, RZ ;  /* 0x0000009c030c7224 */ /* 0x000fce00078e02ff */
.L_x_80:
[----:B------:R-:W-:Y:S05]  /*2e20*/  BSYNC B1 ;  /* 0x0000000000017941 */ /* 0x000fea0003800000 */
.L_x_79:
        /* <DEDUP_REMOVED lines=11> */
.L_x_82:
[----:B------:R-:W-:Y:S05]  /*2ee0*/  BSYNC B1 ;  /* 0x0000000000017941 */ /* 0x000fea0003800000 */
.L_x_81:
[----:B-1----:R-:W-:Y:S01]  /*2ef0*/  @!P4 IMAD R3, R46, R155, R12 ;  /* 0x0000009b2e03c224 */ /* 0x002fe200078e020c */
[----:B------:R-:W-:Y:S04]  /*2f00*/  BSSY B1, `(.L_x_83) ;  /* 0x0000006000017945 */ /* 0x000fe80003800000 */
[----:B------:R1:W-:Y:S01]  /*2f10*/  @!P4 STG.E.U8 desc[UR36][R6.64+0x28], R3 ;  /* 0x000028030600c986 */ /* 0x0003e2000c101124 */
[----:B------:R-:W-:Y:S05]  /*2f20*/  @P3 BRA `(.L_x_84) ;  /* 0x00000000000c3947 */ /* 0x000fea0003800000 */
[----:B--2---:R-:W1:Y:S02]  /*2f30*/  LDG.E.U8 R157, desc[UR36][R10.64+0x29] ;  /* 0x000029240a9d7981 */ /* 0x004e64000c1e1100 */
[----:B-1----:R-:W-:-:S05]  /*2f40*/  PRMT R3, R157, 0x8880, RZ ;  /* 0x000088809d037816 */ /* 0x002fca00000000ff */
[----:B------:R-:W-:-:S07]  /*2f50*/  IMAD R12, R3, R156, RZ ;  /* 0x0000009c030c7224 */ /* 0x000fce00078e02ff */
.L_x_84:
[----:B------:R-:W-:Y:S05]  /*2f60*/  BSYNC B1 ;  /* 0x0000000000017941 */ /* 0x000fea0003800000 */
.L_x_83:
[----:B------:R-:W-:Y:S01]  /*2f70*/  @!P3 IMAD R47, R47, R155, R12 ;  /* 0x0000009b2f2fb224 */ /* 0x000fe200078e020c */
[----:B------:R-:W-:Y:S04]  /*2f80*/  BSSY B1, `(.L_x_85) ;  /* 0x0000006000017945 */ /* 0x000fe80003800000 */
[----:B------:R0:W-:Y:S01]  /*2f90*/  @!P3 STG.E.U8 desc[UR36][R6.64+0x29], R47 ;  /* 0x0000292f0600b986 */ /* 0x0001e2000c101124 */
[----:B------:R-:W-:Y:S05]  /*2fa0*/  @P5 BRA `(.L_x_86) ;  /* 0x00000000000c5947 */ /* 0x000fea0003800000 */
[----:B--2---:R-:W1:Y:S02]  /*2fb0*/  LDG.E.U8 R157, desc[UR36][R8.64+0x30] ;  /* 0x00003024089d7981 */ /* 0x004e64000c1e1100 */
[----:B-1----:R-:W-:-:S05]  /*2fc0*/  PRMT R3, R157, 0x8880, RZ ;  /* 0x000088809d037816 */ /* 0x002fca00000000ff */
[----:B------:R-:W-:-:S07]  /*2fd0*/  IMAD R12, R3, R156, RZ ;  /* 0x0000009c030c7224 */ /* 0x000fce00078e02ff */
.L_x_86:
[----:B------:R-:W-:Y:S05]  /*2fe0*/  BSYNC B1 ;  /* 0x0000000000017941 */ /* 0x000fea0003800000 */
.L_x_85:
[----:B-1----:R-:W-:Y:S01]  /*2ff0*/  @!P5 IMAD R3, R48, R155, R12 ;  /* 0x0000009b3003d224 */ /* 0x002fe200078e020c */
[----:B------:R-:W-:Y:S04]  /*3000*/  BSSY B1, `(.L_x_87) ;  /* 0x0000006000017945 */ /* 0x000fe80003800000 */
[----:B------:R1:W-:Y:S01]  /*3010*/  @!P5 STG.E.U8 desc[UR36][R4.64+0x30], R3 ;  /* 0x000030030400d986 */ /* 0x0003e2000c101124 */
[----:B------:R-:W-:Y:S05]  /*3020*/  @P2 BRA `(.L_x_88) ;  /* 0x00000000000c2947 */ /* 0x000fea0003800000 */
[----:B--2---:R-:W1:Y:S02]  /*3030*/  LDG.E.U8 R157, desc[UR36][R8.64+0x31] ;  /* 0x00003124089d7981 */ /* 0x004e64000c1e1100 */
[----:B-1----:R-:W-:-:S05]  /*3040*/  PRMT R3, R157, 0x8880, RZ ;  /* 0x000088809d037816 */ /* 0x002fca00000000ff */
[----:B------:R-:W-:-:S07]  /*3050*/  IMAD R12, R3, R156, RZ ;  /* 0x0000009c030c7224 */ /* 0x000fce00078e02ff */
.L_x_88:
[----:B------:R-:W-:Y:S05]  /*3060*/  BSYNC B1 ;  /* 0x0000000000017941 */ /* 0x000fea0003800000 */
.L_x_87:
        /* <DEDUP_REMOVED lines=11> */
.L_x_90:
[----:B------:R-:W-:Y:S05]  /*3120*/  BSYNC B1 ;  /* 0x0000000000017941 */ /* 0x000fea0003800000 */
.L_x_89:
[----:B-1----:R-:W-:Y:S01]  /*3130*/  @!P4 IMAD R3, R50, R155, R12 ;  /* 0x0000009b3203c224 */ /* 0x002fe200078e020c */
[----:B------:R-:W-:Y:S04]  /*3140*/  BSSY B1, `(.L_x_91) ;  /* 0x0000006000017945 */ /* 0x000fe80003800000 */
[----:B------:R1:W-:Y:S01]  /*3150*/  @!P4 STG.E.U8 desc[UR36][R6.64+0x30], R3 ;  /* 0x000030030600c986 */ /* 0x0003e2000c101124 */
[----:B------:R-:W-:Y:S05]  /*3160*/  @P3 BRA `(.L_x_92) ;  /* 0x00000000000c3947 */ /* 0x000fea0003800000 */
[----:B--2---:R-:W1:Y:S02]  /*3170*/  LDG.E.U8 R157, desc[UR36][R10.64+0x31] ;  /* 0x000031240a9d7981 */ /* 0x004e64000c1e1100 */
[----:B-1----:R-:W-:-:S05]  /*3180*/  PRMT R3, R157, 0x8880, RZ ;  /* 0x000088809d037816 */ /* 0x002fca00000000ff */
[----:B------:R-:W-:-:S07]  /*3190*/  IMAD R12, R3, R156, RZ ;  /* 0x0000009c030c7224 */ /* 0x000fce00078e02ff */
.L_x_92:
[----:B------:R-:W-:Y:S05]  /*31a0*/  BSYNC B1 ;  /* 0x0000000000017941 */ /* 0x000fea0003800000 */
.L_x_91:
[----:B------:R-:W-:Y:S01]  /*31b0*/  @!P3 IMAD R51, R51, R155, R12 ;  /* 0x0000009b3333b224 */ /* 0x000fe200078e020c */
[----:B------:R-:W-:Y:S04]  /*31c0*/  BSSY B1, `(.L_x_93) ;  /* 0x0000006000017945 */ /* 0x000fe80003800000 */
[----:B------:R0:W-:Y:S01]  /*31d0*/  @!P3 STG.E.U8 desc[UR36][R6.64+0x31], R51 ;  /* 0x000031330600b986 */ /* 0x0001e2000c101124 */
[----:B------:R-:W-:Y:S05]  /*31e0*/  @P5 BRA `(.L_x_94) ;  /* 0x00000000000c5947 */ /* 0x000fea0003800000 */
[----:B--2---:R-:W1:Y:S02]  /*31f0*/  LDG.E.U8 R157, desc[UR36][R8.64+0x38] ;  /* 0x00003824089d7981 */ /* 0x004e64000c1e1100 */
[----:B-1----:R-:W-:-:S05]  /*3200*/  PRMT R3, R157, 0x8880, RZ ;  /* 0x000088809d037816 */ /* 0x002fca00000000ff */
[----:B------:R-:W-:-:S07]  /*3210*/  IMAD R12, R3, R156, RZ ;  /* 0x0000009c030c7224 */ /* 0x000fce00078e02ff */
.L_x_94:
[----:B------:R-:W-:Y:S05]  /*3220*/  BSYNC B1 ;  /* 0x0000000000017941 */ /* 0x000fea0003800000 */
.L_x_93:
[----:B-1----:R-:W-:Y:S01]  /*3230*/  @!P5 IMAD R3, R52, R155, R12 ;  /* 0x0000009b3403d224 */ /* 0x002fe200078e020c */
[----:B------:R-:W-:Y:S04]  /*3240*/  BSSY B1, `(.L_x_95) ;  /* 0x0000006000017945 */ /* 0x000fe80003800000 */
[----:B------:R1:W-:Y:S01]  /*3250*/  @!P5 STG.E.U8 desc[UR36][R4.64+0x38], R3 ;  /* 0x000038030400d986 */ /* 0x0003e2000c101124 */
[----:B------:R-:W-:Y:S05]  /*3260*/  @P2 BRA `(.L_x_96) ;  /* 0x00000000000c2947 */ /* 0x000fea0003800000 */
[----:B--2---:R-:W1:Y:S02]  /*3270*/  LDG.E.U8 R157, desc[UR36][R8.64+0x39] ;  /* 0x00003924089d7981 */ /* 0x004e64000c1e1100 */
[----:B-1----:R-:W-:-:S05]  /*3280*/  PRMT R3, R157, 0x8880, RZ ;  /* 0x000088809d037816 */ /* 0x002fca00000000ff */
[----:B------:R-:W-:-:S07]  /*3290*/  IMAD R12, R3, R156, RZ ;  /* 0x0000009c030c7224 */ /* 0x000fce00078e02ff */
.L_x_96:
[----:B------:R-:W-:Y:S05]  /*32a0*/  BSYNC B1 ;  /* 0x0000000000017941 */ /* 0x000fea0003800000 */
.L_x_95:
        /* <DEDUP_REMOVED lines=11> */
.L_x_98:
[----:B------:R-:W-:Y:S05]  /*3360*/  BSYNC B1 ;  /* 0x0000000000017941 */ /* 0x000fea0003800000 */
.L_x_97:
[----:B-1----:R-:W-:Y:S01]  /*3370*/  @!P4 IMAD R3, R54, R155, R12 ;  /* 0x0000009b3603c224 */ /* 0x002fe200078e020c */
[----:B------:R-:W-:Y:S04]  /*3380*/  BSSY B1, `(.L_x_99) ;  /* 0x0000006000017945 */ /* 0x000fe80003800000 */
[----:B------:R1:W-:Y:S01]  /*3390*/  @!P4 STG.E.U8 desc[UR36][R6.64+0x38], R3 ;  /* 0x000038030600c986 */ /* 0x0003e2000c101124 */
[----:B------:R-:W-:Y:S05]  /*33a0*/  @P3 BRA `(.L_x_100) ;  /* 0x00000000000c3947 */ /* 0x000fea0003800000 */
[----:B--2---:R-:W1:Y:S02]  /*33b0*/  LDG.E.U8 R157, desc[UR36][R10.64+0x39] ;  /* 0x000039240a9d7981 */ /* 0x004e64000c1e1100 */
[----:B-1----:R-:W-:-:S05]  /*33c0*/  PRMT R3, R157, 0x8880, RZ ;  /* 0x000088809d037816 */ /* 0x002fca00000000ff */
[----:B------:R-:W-:-:S07]  /*33d0*/  IMAD R12, R3, R156, RZ ;  /* 0x0000009c030c7224 */ /* 0x000fce00078e02ff */
.L_x_100:
[----:B------:R-:W-:Y:S05]  /*33e0*/  BSYNC B1 ;  /* 0x0000000000017941 */ /* 0x000fea0003800000 */
.L_x_99:
[----:B------:R-:W-:Y:S01]  /*33f0*/  @!P3 IMAD R55, R55, R155, R12 ;  /* 0x0000009b3737b224 */ /* 0x000fe200078e020c */
[----:B------:R-:W-:Y:S04]  /*3400*/  BSSY B1, `(.L_x_101) ;  /* 0x0000006000017945 */ /* 0x000fe80003800000 */
[----:B------:R0:W-:Y:S01]  /*3410*/  @!P3 STG.E.U8 desc[UR36][R6.64+0x39], R55 ;  /* 0x000039370600b986 */ /* 0x0001e2000c101124 */
[----:B------:R-:W-:Y:S05]  /*3420*/  @P5 BRA `(.L_x_102) ;  /* 0x00000000000c5947 */ /* 0x000fea0003800000 */
[----:B--2---:R-:W1:Y:S02]  /*3430*/  LDG.E.U8 R157, desc[UR36][R8.64+0x40] ;  /* 0x00004024089d7981 */ /* 0x004e64000c1e1100 */
[----:B-1----:R-:W-:-:S05]  /*3440*/  PRMT R3, R157, 0x8880, RZ ;  /* 0x000088809d037816 */ /* 0x002fca00000000ff */
[----:B------:R-:W-:-:S07]  /*3450*/  IMAD R12, R3, R156, RZ ;  /* 0x0000009c030c7224 */ /* 0x000fce00078e02ff */
.L_x_102:
[----:B------:R-:W-:Y:S05]  /*3460*/  BSYNC B1 ;  /* 0x0000000000017941 */ /* 0x000fea0003800000 */
.L_x_101:
[----:B-1----:R-:W-:Y:S01]  /*3470*/  @!P5 IMAD R3, R56, R155, R12 ;  /* 0x0000009b3803d224 */ /* 0x002fe200078e020c */
[----:B------:R-:W-:Y:S04]  /*3480*/  BSSY B1, `(.L_x_103) ;  /* 0x0000006000017945 */ /* 0x000fe80003800000 */
[----:B------:R1:W-:Y:S01]  /*3490*/  @!P5 STG.E.U8 desc[UR36][R4.64+0x40], R3 ;  /* 0x000040030400d986 */ /* 0x0003e2000c101124 */
[----:B------:R-:W-:Y:S05]  /*34a0*/  @P2 BRA `(.L_x_104) ;  /* 0x00000000000c2947 */ /* 0x000fea0003800000 */
[----:B--2---:R-:W1:Y:S02]  /*34b0*/  LDG.E.U8 R157, desc[UR36][R8.64+0x41] ;  /* 0x00004124089d7981 */ /* 0x004e64000c1e1100 */
[----:B-1----:R-:W-:-:S05]  /*34c0*/  PRMT R3, R157, 0x8880, RZ ;  /* 0x000088809d037816 */ /* 0x002fca00000000ff */
[----:B------:R-:W-:-:S07]  /*34d0*/  IMAD R12, R3, R156, RZ ;  /* 0x0000009c030c7224 */ /* 0x000fce00078e02ff */
.L_x_104:
[----:B------:R-:W-:Y:S05]  /*34e0*/  BSYNC B1 ;  /* 0x0000000000017941 */ /* 0x000fea0003800000 */
.L_x_103:
        /* <DEDUP_REMOVED lines=11> */
.L_x_106:
[----:B------:R-:W-:Y:S05]  /*35a0*/  BSYNC B1 ;  /* 0x0000000000017941 */ /* 0x000fea0003800000 */
.L_x_105:
[----:B-1----:R-:W-:Y:S01]  /*35b0*/  @!P4 IMAD R3, R58, R155, R12 ;  /* 0x0000009b3a03c224 */ /* 0x002fe200078e020c */
[----:B------:R-:W-:Y:S04]  /*35c0*/  BSSY B1, `(.L_x_107) ;  /* 0x0000006000017945 */ /* 0x000fe80003800000 */
[----:B------:R1:W-:Y:S01]  /*35d0*/  @!P4 STG.E.U8 desc[UR36][R6.64+0x40], R3 ;  /* 0x000040030600c986 */ /* 0x0003e2000c101124 */
[----:B------:R-:W-:Y:S05]  /*35e0*/  @P3 BRA `(.L_x_108) ;  /* 0x00000000000c3947 */ /* 0x000fea0003800000 */
[----:B--2---:R-:W1:Y:S02]  /*35f0*/  LDG.E.U8 R157, desc[UR36][R10.64+0x41] ;  /* 0x000041240a9d7981 */ /* 0x004e64000c1e1100 */
[----:B-1----:R-:W-:-:S05]  /*3600*/  PRMT R3, R157, 0x8880, RZ ;  /* 0x000088809d037816 */ /* 0x002fca00000000ff */
[----:B------:R-:W-:-:S07]  /*3610*/  IMAD R12, R3, R156, RZ ;  /* 0x0000009c030c7224 */ /* 0x000fce00078e02ff */
.L_x_108:
[----:B------:R-:W-:Y:S05]  /*3620*/  BSYNC B1 ;  /* 0x0000000000017941 */ /* 0x000fea0003800000 */
.L_x_107:
[----:B------:R-:W-:Y:S01]  /*3630*/  @!P3 IMAD R59, R59, R155, R12 ;  /* 0x0000009b3b3bb224 */ /* 0x000fe200078e020c */
[----:B------:R-:W-:Y:S04]  /*3640*/  BSSY B1, `(.L_x_109) ;  /* 0x0000006000017945 */ /* 0x000fe80003800000 */
[----:B------:R0:W-:Y:S01]  /*3650*/  @!P3 STG.E.U8 desc[UR36][R6.64+0x41], R59 ;  /* 0x0000413b0600b986 */ /* 0x0001e2000c101124 */
[----:B------:R-:W-:Y:S05]  /*3660*/  @P5 BRA `(.L_x_110) ;  /* 0x00000000000c5947 */ /* 0x000fea0003800000 */
[----:B--2---:R-:W1:Y:S02]  /*3670*/  LDG.E.U8 R157, desc[UR36][R8.64+0x48] ;  /* 0x00004824089d7981 */ /* 0x004e64000c1e1100 */
[----:B-1----:R-:W-:-:S05]  /*3680*/  PRMT R3, R157, 0x8880, RZ ;  /* 0x000088809d037816 */ /* 0x002fca00000000ff */
[----:B------:R-:W-:-:S07]  /*3690*/  IMAD R12, R3, R156, RZ ;  /* 0x0000009c030c7224 */ /* 0x000fce00078e02ff */
.L_x_110:
[----:B------:R-:W-:Y:S05]  /*36a0*/  BSYNC B1 ;  /* 0x0000000000017941 */ /* 0x000fea0003800000 */
.L_x_109:
[----:B-1----:R-:W-:Y:S01]  /*36b0*/  @!P5 IMAD R3, R60, R155, R12 ;  /* 0x0000009b3c03d224 */ /* 0x002fe200078e020c */
[----:B------:R-:W-:Y:S04]  /*36c0*/  BSSY B1, `(.L_x_111) ;  /* 0x0000006000017945 */ /* 0x000fe80003800000 */
[----:B------:R1:W-:Y:S01]  /*36d0*/  @!P5 STG.E.U8 desc[UR36][R4.64+0x48], R3 ;  /* 0x000048030400d986 */ /* 0x0003e2000c101124 */
[----:B------:R-:W-:Y:S05]  /*36e0*/  @P2 BRA `(.L_x_112) ;  /* 0x00000000000c2947 */ /* 0x000fea0003800000 */
[----:B--2---:R-:W1:Y:S02]  /*36f0*/  LDG.E.U8 R157, desc[UR36][R8.64+0x49] ;  /* 0x00004924089d7981 */ /* 0x004e64000c1e1100 */
[----:B-1----:R-:W-:-:S05]  /*3700*/  PRMT R3, R157, 0x8880, RZ ;  /* 0x000088809d037816 */ /* 0x002fca00000000ff */
[----:B------:R-:W-:-:S07]  /*3710*/  IMAD R12, R3, R156, RZ ;  /* 0x0000009c030c7224 */ /* 0x000fce00078e02ff */
.L_x_112:
[----:B------:R-:W-:Y:S05]  /*3720*/  BSYNC B1 ;  /* 0x0000000000017941 */ /* 0x000fea0003800000 */
.L_x_111:
        /* <DEDUP_REMOVED lines=11> */
.L_x_114:
[----:B------:R-:W-:Y:S05]  /*37e0*/  BSYNC B1 ;  /* 0x0000000000017941 */ /* 0x000fea0003800000 */
.L_x_113:
[----:B-1----:R-:W-:Y:S01]  /*37f0*/  @!P4 IMAD R3, R62, R155, R12 ;  /* 0x0000009b3e03c224 */ /* 0x002fe200078e020c */
[----:B------:R-:W-:Y:S04]  /*3800*/  BSSY B1, `(.L_x_115) ;  /* 0x0000006000017945 */ /* 0x000fe80003800000 */
[----:B------:R1:W-:Y:S01]  /*3810*/  @!P4 STG.E.U8 desc[UR36][R6.64+0x48], R3 ;  /* 0x000048030600c986 */ /* 0x0003e2000c101124 */
[----:B------:R-:W-:Y:S05]  /*3820*/  @P3 BRA `(.L_x_116) ;  /* 0x00000000000c3947 */ /* 0x000fea0003800000 */
[----:B--2---:R-:W1:Y:S02]  /*3830*/  LDG.E.U8 R157, desc[UR36][R10.64+0x49] ;  /* 0x000049240a9d7981 */ /* 0x004e64000c1e1100 */
[----:B-1----:R-:W-:-:S05]  /*3840*/  PRMT R3, R157, 0x8880, RZ ;  /* 0x000088809d037816 */ /* 0x002fca00000000ff */
[----:B------:R-:W-:-:S07]  /*3850*/  IMAD R12, R3, R156, RZ ;  /* 0x0000009c030c7224 */ /* 0x000fce00078e02ff */
.L_x_116:
[----:B------:R-:W-:Y:S05]  /*3860*/  BSYNC B1 ;  /* 0x0000000000017941 */ /* 0x000fea0003800000 */
.L_x_115:
[----:B------:R-:W-:Y:S01]  /*3870*/  @!P3 IMAD R63, R63, R155, R12 ;  /* 0x0000009b3f3fb224 */ /* 0x000fe200078e020c */
[----:B------:R-:W-:Y:S04]  /*3880*/  BSSY B1, `(.L_x_117) ;  /* 0x0000006000017945 */ /* 0x000fe80003800000 */
[----:B------:R0:W-:Y:S01]  /*3890*/  @!P3 STG.E.U8 desc[UR36][R6.64+0x49], R63 ;  /* 0x0000493f0600b986 */ /* 0x0001e2000c101124 */
[----:B------:R-:W-:Y:S05]  /*38a0*/  @P5 BRA `(.L_x_118) ;  /* 0x00000000000c5947 */ /* 0x000fea0003800000 */
[----:B--2---:R-:W1:Y:S02]  /*38b0*/  LDG.E.U8 R157, desc[UR36][R8.64+0x50] ;  /* 0x00005024089d7981 */ /* 0x004e64000c1e1100 */
[----:B-1----:R-:W-:-:S05]  /*38c0*/  PRMT R3, R157, 0x8880, RZ ;  /* 0x000088809d037816 */ /* 0x002fca00000000ff */
[----:B------:R-:W-:-:S07]  /*38d0*/  IMAD R12, R3, R156, RZ ;  /* 0x0000009c030c7224 */ /* 0x000fce00078e02ff */
.L_x_118:
[----:B------:R-:W-:Y:S05]  /*38e0*/  BSYNC B1 ;  /* 0x0000000000017941 */ /* 0x000fea0003800000 */
.L_x_117:
[----:B-1----:R-:W-:Y:S01]  /*38f0*/  @!P5 IMAD R3, R64, R155, R12 ;  /* 0x0000009b4003d224 */ /* 0x002fe200078e020c */
[----:B------:R-:W-:Y:S04]  /*3900*/  BSSY B1, `(.L_x_119) ;  /* 0x0000006000017945 */ /* 0x000fe80003800000 */
[----:B------:R1:W-:Y:S01]  /*3910*/  @!P5 STG.E.U8 desc[UR36][R4.64+0x50], R3 ;  /* 0x000050030400d986 */ /* 0x0003e2000c101124 */
[----:B------:R-:W-:Y:S05]  /*3920*/  @P2 BRA `(.L_x_120) ;  /* 0x00000000000c2947 */ /* 0x000fea0003800000 */
[----:B--2---:R-:W1:Y:S02]  /*3930*/  LDG.E.U8 R157, desc[UR36][R8.64+0x51] ;  /* 0x00005124089d7981 */ /* 0x004e64000c1e1100 */
[----:B-1----:R-:W-:-:S05]  /*3940*/  PRMT R3, R157, 0x8880, RZ ;  /* 0x000088809d037816 */ /* 0x002fca00000000ff */
[----:B------:R-:W-:-:S07]  /*3950*/  IMAD R12, R3, R156, RZ ;  /* 0x0000009c030c7224 */ /* 0x000fce00078e02ff */
.L_x_120:
[----:B------:R-:W-:Y:S05]  /*3960*/  BSYNC B1 ;  /* 0x0000000000017941 */ /* 0x000fea0003800000 */
.L_x_119:
        /* <DEDUP_REMOVED lines=11> */
.L_x_122:
[----:B------:R-:W-:Y:S05]  /*3a20*/  BSYNC B1 ;  /* 0x0000000000017941 */ /* 0x000fea0003800000 */
.L_x_121:
[----:B-1----:R-:W-:Y:S01]  /*3a30*/  @!P4 IMAD R3, R66, R155, R12 ;  /* 0x0000009b4203c224 */ /* 0x002fe200078e020c */
[----:B------:R-:W-:Y:S04]  /*3a40*/  BSSY B1, `(.L_x_123) ;  /* 0x0000006000017945 */ /* 0x000fe80003800000 */
[----:B------:R1:W-:Y:S01]  /*3a50*/  @!P4 STG.E.U8 desc[UR36][R6.64+0x50], R3 ;  /* 0x000050030600c986 */ /* 0x0003e2000c101124 */
[----:B------:R-:W-:Y:S05]  /*3a60*/  @P3 BRA `(.L_x_124) ;  /* 0x00000000000c3947 */ /* 0x000fea0003800000 */
[----:B--2---:R-:W1:Y:S02]  /*3a70*/  LDG.E.U8 R157, desc[UR36][R10.64+0x51] ;  /* 0x000051240a9d7981 */ /* 0x004e64000c1e1100 */
[----:B-1----:R-:W-:-:S05]  /*3a80*/  PRMT R3, R157, 0x8880, RZ ;  /* 0x000088809d037816 */ /* 0x002fca00000000ff */
[----:B------:R-:W-:-:S07]  /*3a90*/  IMAD R12, R3, R156, RZ ;  /* 0x0000009c030c7224 */ /* 0x000fce00078e02ff */
.L_x_124:
[----:B------:R-:W-:Y:S05]  /*3aa0*/  BSYNC B1 ;  /* 0x0000000000017941 */ /* 0x000fea0003800000 */
.L_x_123:
[----:B------:R-:W-:Y:S01]  /*3ab0*/  @!P3 IMAD R67, R67, R155, R12 ;  /* 0x0000009b4343b224 */ /* 0x000fe200078e020c */
[----:B------:R-:W-:Y:S04]  /*3ac0*/  BSSY B1, `(.L_x_125) ;  /* 0x0000006000017945 */ /* 0x000fe80003800000 */
[----:B------:R0:W-:Y:S01]  /*3ad0*/  @!P3 STG.E.U8 desc[UR36][R6.64+0x51], R67 ;  /* 0x000051430600b986 */ /* 0x0001e2000c101124 */
[----:B------:R-:W-:Y:S05]  /*3ae0*/  @P5 BRA `(.L_x_126) ;  /* 0x00000000000c5947 */ /* 0x000fea0003800000 */
[----:B--2---:R-:W1:Y:S02]  /*3af0*/  LDG.E.U8 R157, desc[UR36][R8.64+0x58] ;  /* 0x00005824089d7981 */ /* 0x004e64000c1e1100 */
[----:B-1----:R-:W-:-:S05]  /*3b00*/  PRMT R3, R157, 0x8880, RZ ;  /* 0x000088809d037816 */ /* 0x002fca00000000ff */
[----:B------:R-:W-:-:S07]  /*3b10*/  IMAD R12, R3, R156, RZ ;  /* 0x0000009c030c7224 */ /* 0x000fce00078e02ff */
.L_x_126:
[----:B------:R-:W-:Y:S05]  /*3b20*/  BSYNC B1 ;  /* 0x0000000000017941 */ /* 0x000fea0003800000 */
.L_x_125:
[----:B-1----:R-:W-:Y:S01]  /*3b30*/  @!P5 IMAD R3, R68, R155, R12 ;  /* 0x0000009b4403d224 */ /* 0x002fe200078e020c */
[----:B------:R-:W-:Y:S04]  /*3b40*/  BSSY B1, `(.L_x_127) ;  /* 0x0000006000017945 */ /* 0x000fe80003800000 */
[----:B------:R1:W-:Y:S01]  /*3b50*/  @!P5 STG.E.U8 desc[UR36][R4.64+0x58], R3 ;  /* 0x000058030400d986 */ /* 0x0003e2000c101124 */
[----:B------:R-:W-:Y:S05]  /*3b60*/  @P2 BRA `(.L_x_128) ;  /* 0x00000000000c2947 */ /* 0x000fea0003800000 */
[----:B--2---:R-:W1:Y:S02]  /*3b70*/  LDG.E.U8 R157, desc[UR36][R8.64+0x59] ;  /* 0x00005924089d7981 */ /* 0x004e64000c1e1100 */
[----:B-1----:R-:W-:-:S05]  /*3b80*/  PRMT R3, R157, 0x8880, RZ ;  /* 0x000088809d037816 */ /* 0x002fca00000000ff */
[----:B------:R-:W-:-:S07]  /*3b90*/  IMAD R12, R3, R156, RZ ;  /* 0x0000009c030c7224 */ /* 0x000fce00078e02ff */
.L_x_128:
[----:B------:R-:W-:Y:S05]  /*3ba0*/  BSYNC B1 ;  /* 0x0000000000017941 */ /* 0x000fea0003800000 */
.L_x_127:
        /* <DEDUP_REMOVED lines=11> */
.L_x_130:
[----:B------:R-:W-:Y:S05]  /*3c60*/  BSYNC B1 ;  /* 0x0000000000017941 */ /* 0x000fea0003800000 */
.L_x_129:
[----:B-1----:R-:W-:Y:S01]  /*3c70*/  @!P4 IMAD R3, R70, R155, R12 ;  /* 0x0000009b4603c224 */ /* 0x002fe200078e020c */
[----:B------:R-:W-:Y:S04]  /*3c80*/  BSSY B1, `(.L_x_131) ;  /* 0x0000006000017945 */ /* 0x000fe80003800000 */
[----:B------:R1:W-:Y:S01]  /*3c90*/  @!P4 STG.E.U8 desc[UR36][R6.64+0x58], R3 ;  /* 0x000058030600c986 */ /* 0x0003e2000c101124 */
[----:B------:R-:W-:Y:S05]  /*3ca0*/  @P3 BRA `(.L_x_132) ;  /* 0x00000000000c3947 */ /* 0x000fea0003800000 */
[----:B--2---:R-:W1:Y:S02]  /*3cb0*/  LDG.E.U8 R157, desc[UR36][R10.64+0x59] ;  /* 0x000059240a9d7981 */ /* 0x004e64000c1e1100 */
[----:B-1----:R-:W-:-:S05]  /*3cc0*/  PRMT R3, R157, 0x8880, RZ ;  /* 0x000088809d037816 */ /* 0x002fca00000000ff */
[----:B------:R-:W-:-:S07]  /*3cd0*/  IMAD R12, R3, R156, RZ ;  /* 0x0000009c030c7224 */ /* 0x000fce00078e02ff */
.L_x_132:
[----:B------:R-:W-:Y:S05]  /*3ce0*/  BSYNC B1 ;  /* 0x0000000000017941 */ /* 0x000fea0003800000 */
.L_x_131:
[----:B------:R-:W-:Y:S01]  /*3cf0*/  @!P3 IMAD R71, R71, R155, R12 ;  /* 0x0000009b4747b224 */ /* 0x000fe200078e020c */
[----:B------:R-:W-:Y:S04]  /*3d00*/  BSSY B1, `(.L_x_133) ;  /* 0x0000006000017945 */ /* 0x000fe80003800000 */
[----:B------:R0:W-:Y:S01]  /*3d10*/  @!P3 STG.E.U8 desc[UR36][R6.64+0x59], R71 ;  /* 0x000059470600b986 */ /* 0x0001e2000c101124 */
[----:B------:R-:W-:Y:S05]  /*3d20*/  @P5 BRA `(.L_x_134) ;  /* 0x00000000000c5947 */ /* 0x000fea0003800000 */
[----:B--2---:R-:W1:Y:S02]  /*3d30*/  LDG.E.U8 R157, desc[UR36][R8.64+0x60] ;  /* 0x00006024089d7981 */ /* 0x004e64000c1e1100 */
[----:B-1----:R-:W-:-:S05]  /*3d40*/  PRMT R3, R157, 0x8880, RZ ;  /* 0x000088809d037816 */ /* 0x002fca00000000ff */
[----:B------:R-:W-:-:S07]  /*3d50*/  IMAD R12, R3, R156, RZ ;  /* 0x0000009c030c7224 */ /* 0x000fce00078e02ff */
.L_x_134:
[----:B------:R-:W-:Y:S05]  /*3d60*/  BSYNC B1 ;  /* 0x0000000000017941 */ /* 0x000fea0003800000 */
.L_x_133:
[----:B-1----:R-:W-:Y:S01]  /*3d70*/  @!P5 IMAD R3, R72, R155, R12 ;  /* 0x0000009b4803d224 */ /* 0x002fe200078e020c */
[----:B------:R-:W-:Y:S04]  /*3d80*/  BSSY B1, `(.L_x_135) ;  /* 0x0000006000017945 */ /* 0x000fe80003800000 */
[----:B------:R1:W-:Y:S01]  /*3d90*/  @!P5 STG.E.U8 desc[UR36][R4.64+0x60], R3 ;  /* 0x000060030400d986 */ /* 0x0003e2000c101124 */
[----:B------:R-:W-:Y:S05]  /*3da0*/  @P2 BRA `(.L_x_136) ;  /* 0x00000000000c2947 */ /* 0x000fea0003800000 */
[----:B--2---:R-:W1:Y:S02]  /*3db0*/  LDG.E.U8 R157, desc[UR36][R8.64+0x61] ;  /* 0x00006124089d7981 */ /* 0x004e64000c1e1100 */
[----:B-1----:R-:W-:-:S05]  /*3dc0*/  PRMT R3, R157, 0x8880, RZ ;  /* 0x000088809d037816 */ /* 0x002fca00000000ff */
[----:B------:R-:W-:-:S07]  /*3dd0*/  IMAD R12, R3, R156, RZ ;  /* 0x0000009c030c7224 */ /* 0x000fce00078e02ff */
.L_x_136:
[----:B------:R-:W-:Y:S05]  /*3de0*/  BSYNC B1 ;  /* 0x0000000000017941 */ /* 0x000fea0003800000 */
.L_x_135:
        /* <DEDUP_REMOVED lines=11> */
.L_x_138:
[----:B------:R-:W-:Y:S05]  /*3ea0*/  BSYNC B1 ;  /* 0x0000000000017941 */ /* 0x000fea0003800000 */
.L_x_137:
[----:B-1----:R-:W-:Y:S01]  /*3eb0*/  @!P4 IMAD R3, R74, R155, R12 ;  /* 0x0000009b4a03c224 */ /* 0x002fe200078e020c */
[----:B------:R-:W-:Y:S04]  /*3ec0*/  BSSY B1, `(.L_x_139) ;  /* 0x0000006000017945 */ /* 0x000fe80003800000 */
[----:B------:R1:W-:Y:S01]  /*3ed0*/  @!P4 STG.E.U8 desc[UR36][R6.64+0x60], R3 ;  /* 0x000060030600c986 */ /* 0x0003e2000c101124 */
[----:B------:R-:W-:Y:S05]  /*3ee0*/  @P3 BRA `(.L_x_140) ;  /* 0x00000000000c3947 */ /* 0x000fea0003800000 */
[----:B--2---:R-:W1:Y:S02]  /*3ef0*/  LDG.E.U8 R157, desc[UR36][R10.64+0x61] ;  /* 0x000061240a9d7981 */ /* 0x004e64000c1e1100 */
[----:B-1----:R-:W-:-:S05]  /*3f00*/  PRMT R3, R157, 0x8880, RZ ;  /* 0x000088809d037816 */ /* 0x002fca00000000ff */
[----:B------:R-:W-:-:S07]  /*3f10*/  IMAD R12, R3, R156, RZ ;  /* 0x0000009c030c7224 */ /* 0x000fce00078e02ff */
.L_x_140:
[----:B------:R-:W-:Y:S05]  /*3f20*/  BSYNC B1 ;  /* 0x0000000000017941 */ /* 0x000fea0003800000 */
.L_x_139:
[----:B------:R-:W-:Y:S01]  /*3f30*/  @!P3 IMAD R75, R75, R155, R12 ;  /* 0x0000009b4b4bb224 */ /* 0x000fe200078e020c */
[----:B------:R-:W-:Y:S04]  /*3f40*/  BSSY B1, `(.L_x_141) ;  /* 0x0000006000017945 */ /* 0x000fe80003800000 */
[----:B------:R0:W-:Y:S01]  /*3f50*/  @!P3 STG.E.U8 desc[UR36][R6.64+0x61], R75 ;  /* 0x0000614b0600b986 */ /* 0x0001e2000c101124 */
[----:B------:R-:W-:Y:S05]  /*3f60*/  @P5 BRA `(.L_x_142) ;  /* 0x00000000000c5947 */ /* 0x000fea0003800000 */
[----:B--2---:R-:W1:Y:S02]  /*3f70*/  LDG.E.U8 R157, desc[UR36][R8.64+0x68] ;  /* 0x00006824089d7981 */ /* 0x004e64000c1e1100 */
[----:B-1----:R-:W-:-:S05]  /*3f80*/  PRMT R3, R157, 0x8880, RZ ;  /* 0x000088809d037816 */ /* 0x002fca00000000ff */
[----:B------:R-:W-:-:S07]  /*3f90*/  IMAD R12, R3, R156, RZ ;  /* 0x0000009c030c7224 */ /* 0x000fce00078e02ff */
.L_x_142:
[----:B------:R-:W-:Y:S05]  /*3fa0*/  BSYNC B1 ;  /* 0x0000000000017941 */ /* 0x000fea0003800000 */
.L_x_141:
[----:B-1----:R-:W-:Y:S01]  /*3fb0*/  @!P5 IMAD R3, R76, R155, R12 ;  /* 0x0000009b4c03d224 */ /* 0x002fe200078e020c */
[----:B------:R-:W-:Y:S04]  /*3fc0*/  BSSY B1, `(.L_x_143) ;  /* 0x0000006000017945 */ /* 0x000fe80003800000 */
[----:B------:R1:W-:Y:S01]  /*3fd0*/  @!P5 STG.E.U8 desc[UR36][R4.64+0x68], R3 ;  /* 0x000068030400d986 */ /* 0x0003e2000c101124 */
[----:B------:R-:W-:Y:S05]  /*3fe0*/  @P2 BRA `(.L_x_144) ;  /* 0x00000000000c2947 */ /* 0x000fea0003800000 */
[----:B--2---:R-:W1:Y:S02]  /*3ff0*/  LDG.E.U8 R157, desc[UR36][R8.64+0x69] ;  /* 0x00006924089d7981 */ /* 0x004e64000c1e1100 */
[----:B-1----:R-:W-:-:S05]  /*4000*/  PRMT R3, R157, 0x8880, RZ ;  /* 0x000088809d037816 */ /* 0x002fca00000000ff */
[----:B------:R-:W-:-:S07]  /*4010*/  IMAD R12, R3, R156, RZ ;  /* 0x0000009c030c7224 */ /* 0x000fce00078e02ff */
.L_x_144:
[----:B------:R-:W-:Y:S05]  /*4020*/  BSYNC B1 ;  /* 0x0000000000017941 */ /* 0x000fea0003800000 */
.L_x_143:
        /* <DEDUP_REMOVED lines=11> */
.L_x_146:
[----:B------:R-:W-:Y:S05]  /*40e0*/  BSYNC B1 ;  /* 0x0000000000017941 */ /* 0x000fea0003800000 */
.L_x_145:
[----:B-1----:R-:W-:Y:S01]  /*40f0*/  @!P4 IMAD R3, R78, R155, R12 ;  /* 0x0000009b4e03c224 */ /* 0x002fe200078e020c */
[----:B------:R-:W-:Y:S04]  /*4100*/  BSSY B1, `(.L_x_147) ;  /* 0x0000006000017945 */ /* 0x000fe80003800000 */
[----:B------:R1:W-:Y:S01]  /*4110*/  @!P4 STG.E.U8 desc[UR36][R6.64+0x68], R3 ;  /* 0x000068030600c986 */ /* 0x0003e2000c101124 */
[----:B------:R-:W-:Y:S05]  /*4120*/  @P3 BRA `(.L_x_148) ;  /* 0x00000000000c3947 */ /* 0x000fea0003800000 */
[----:B--2---:R-:W1:Y:S02]  /*4130*/  LDG.E.U8 R157, desc[UR36][R10.64+0x69] ;  /* 0x000069240a9d7981 */ /* 0x004e64000c1e1100 */
[----:B-1----:R-:W-:-:S05]  /*4140*/  PRMT R3, R157, 0x8880, RZ ;  /* 0x000088809d037816 */ /* 0x002fca00000000ff */
[----:B------:R-:W-:-:S07]  /*4150*/  IMAD R12, R3, R156, RZ ;  /* 0x0000009c030c7224 */ /* 0x000fce00078e02ff */
.L_x_148:
[----:B------:R-:W-:Y:S05]  /*4160*/  BSYNC B1 ;  /* 0x0000000000017941 */ /* 0x000fea0003800000 */
.L_x_147:
[----:B------:R-:W-:Y:S01]  /*4170*/  @!P3 IMAD R79, R79, R155, R12 ;  /* 0x0000009b4f4fb224 */ /* 0x000fe200078e020c */
[----:B------:R-:W-:Y:S04]  /*4180*/  BSSY B1, `(.L_x_149) ;  /* 0x0000006000017945 */ /* 0x000fe80003800000 */
[----:B------:R0:W-:Y:S01]  /*4190*/  @!P3 STG.E.U8 desc[UR36][R6.64+0x69], R79 ;  /* 0x0000694f0600b986 */ /* 0x0001e2000c101124 */
[----:B------:R-:W-:Y:S05]  /*41a0*/  @P5 BRA `(.L_x_150) ;  /* 0x00000000000c5947 */ /* 0x000fea0003800000 */
[----:B--2---:R-:W1:Y:S02]  /*41b0*/  LDG.E.U8 R157, desc[UR36][R8.64+0x70] ;  /* 0x00007024089d7981 */ /* 0x004e64000c1e1100 */
[----:B-1----:R-:W-:-:S05]  /*41c0*/  PRMT R3, R157, 0x8880, RZ ;  /* 0x000088809d037816 */ /* 0x002fca00000000ff */
[----:B------:R-:W-:-:S07]  /*41d0*/  IMAD R12, R3, R156, RZ ;  /* 0x0000009c030c7224 */ /* 0x000fce00078e02ff */
.L_x_150:
[----:B------:R-:W-:Y:S05]  /*41e0*/  BSYNC B1 ;  /* 0x0000000000017941 */ /* 0x000fea0003800000 */
.L_x_149:
[----:B-1----:R-:W-:Y:S01]  /*41f0*/  @!P5 IMAD R3, R80, R155, R12 ;  /* 0x0000009b5003d224 */ /* 0x002fe200078e020c */
[----:B------:R-:W-:Y:S04]  /*4200*/  BSSY B1, `(.L_x_151) ;  /* 0x0000006000017945 */ /* 0x000fe80003800000 */
[----:B------:R1:W-:Y:S01]  /*4210*/  @!P5 STG.E.U8 desc[UR36][R4.64+0x70], R3 ;  /* 0x000070030400d986 */ /* 0x0003e2000c101124 */
[----:B------:R-:W-:Y:S05]  /*4220*/  @P2 BRA `(.L_x_152) ;  /* 0x00000000000c2947 */ /* 0x000fea0003800000 */
[----:B--2---:R-:W1:Y:S02]  /*4230*/  LDG.E.U8 R157, desc[UR36][R8.64+0x71] ;  /* 0x00007124089d7981 */ /* 0x004e64000c1e1100 */
[----:B-1----:R-:W-:-:S05]  /*4240*/  PRMT R3, R157, 0x8880, RZ ;  /* 0x000088809d037816 */ /* 0x002fca00000000ff */
[----:B------:R-:W-:-:S07]  /*4250*/  IMAD R12, R3, R156, RZ ;  /* 0x0000009c030c7224 */ /* 0x000fce00078e02ff */
.L_x_152:
[----:B------:R-:W-:Y:S05]  /*4260*/  BSYNC B1 ;  /* 0x0000000000017941 */ /* 0x000fea0003800000 */
.L_x_151:
        /* <DEDUP_REMOVED lines=11> */
.L_x_154:
[----:B------:R-:W-:Y:S05]  /*4320*/  BSYNC B1 ;  /* 0x0000000000017941 */ /* 0x000fea0003800000 */
.L_x_153:
[----:B-1----:R-:W-:Y:S01]  /*4330*/  @!P4 IMAD R3, R82, R155, R12 ;  /* 0x0000009b5203c224 */ /* 0x002fe200078e020c */
[----:B------:R-:W-:Y:S04]  /*4340*/  BSSY B1, `(.L_x_155) ;  /* 0x0000006000017945 */ /* 0x000fe80003800000 */
[----:B------:R1:W-:Y:S01]  /*4350*/  @!P4 STG.E.U8 desc[UR36][R6.64+0x70], R3 ;  /* 0x000070030600c986 */ /* 0x0003e2000c101124 */
[----:B------:R-:W-:Y:S05]  /*4360*/  @P3 BRA `(.L_x_156) ;  /* 0x00000000000c3947 */ /* 0x000fea0003800000 */
[----:B--2---:R-:W1:Y:S02]  /*4370*/  LDG.E.U8 R157, desc[UR36][R10.64+0x71] ;  /* 0x000071240a9d7981 */ /* 0x004e64000c1e1100 */
[----:B-1----:R-:W-:-:S05]  /*4380*/  PRMT R3, R157, 0x8880, RZ ;  /* 0x000088809d037816 */ /* 0x002fca00000000ff */
[----:B------:R-:W-:-:S07]  /*4390*/  IMAD R12, R3, R156, RZ ;  /* 0x0000009c030c7224 */ /* 0x000fce00078e02ff */
.L_x_156:
[----:B------:R-:W-:Y:S05]  /*43a0*/  BSYNC B1 ;  /* 0x0000000000017941 */ /* 0x000fea0003800000 */
.L_x_155:
[----:B------:R-:W-:Y:S01]  /*43b0*/  @!P3 IMAD R83, R83, R155, R12 ;  /* 0x0000009b5353b224 */ /* 0x000fe200078e020c */
[----:B------:R-:W-:Y:S04]  /*43c0*/  BSSY B1, `(.L_x_157) ;  /* 0x0000006000017945 */ /* 0x000fe80003800000 */
[----:B------:R0:W-:Y:S01]  /*43d0*/  @!P3 STG.E.U8 desc[UR36][R6.64+0x71], R83 ;  /* 0x000071530600b986 */ /* 0x0001e2000c101124 */
[----:B------:R-:W-:Y:S05]  /*43e0*/  @P5 BRA `(.L_x_158) ;  /* 0x00000000000c5947 */ /* 0x000fea0003800000 */
[----:B--2---:R-:W1:Y:S02]  /*43f0*/  LDG.E.U8 R157, desc[UR36][R8.64+0x78] ;  /* 0x00007824089d7981 */ /* 0x004e64000c1e1100 */
[----:B-1----:R-:W-:-:S05]  /*4400*/  PRMT R3, R157, 0x8880, RZ ;  /* 0x000088809d037816 */ /* 0x002fca00000000ff */
[----:B------:R-:W-:-:S07]  /*4410*/  IMAD R12, R3, R156, RZ ;  /* 0x0000009c030c7224 */ /* 0x000fce00078e02ff */
.L_x_158:
[----:B------:R-:W-:Y:S05]  /*4420*/  BSYNC B1 ;  /* 0x0000000000017941 */ /* 0x000fea0003800000 */
.L_x_157:
[----:B-1----:R-:W-:Y:S01]  /*4430*/  @!P5 IMAD R3, R84, R155, R12 ;  /* 0x0000009b5403d224 */ /* 0x002fe200078e020c */
[----:B------:R-:W-:Y:S04]  /*4440*/  BSSY B1, `(.L_x_159) ;  /* 0x0000006000017945 */ /* 0x000fe80003800000 */
[----:B------:R1:W-:Y:S01]  /*4450*/  @!P5 STG.E.U8 desc[UR36][R4.64+0x78], R3 ;  /* 0x000078030400d986 */ /* 0x0003e2000c101124 */
[----:B------:R-:W-:Y:S05]  /*4460*/  @P2 BRA `(.L_x_160) ;  /* 0x00000000000c2947 */ /* 0x000fea0003800000 */
[----:B--2---:R-:W1:Y:S02]  /*4470*/  LDG.E.U8 R157, desc[UR36][R8.64+0x79] ;  /* 0x00007924089d7981 */ /* 0x004e64000c1e1100 */
[----:B-1----:R-:W-:-:S05]  /*4480*/  PRMT R3, R157, 0x8880, RZ ;  /* 0x000088809d037816 */ /* 0x002fca00000000ff */
[----:B------:R-:W-:-:S07]  /*4490*/  IMAD R12, R3, R156, RZ ;  /* 0x0000009c030c7224 */ /* 0x000fce00078e02ff */
.L_x_160:
[----:B------:R-:W-:Y:S05]  /*44a0*/  BSYNC B1 ;  /* 0x0000000000017941 */ /* 0x000fea0003800000 */
.L_x_159:
        /* <DEDUP_REMOVED lines=11> */
.L_x_162:
[----:B------:R-:W-:Y:S05]  /*4560*/  BSYNC B1 ;  /* 0x0000000000017941 */ /* 0x000fea0003800000 */
.L_x_161:
[----:B-1----:R-:W-:Y:S01]  /*4570*/  @!P4 IMAD R3, R86, R155, R12 ;  /* 0x0000009b5603c224 */ /* 0x002fe200078e020c */
[----:B------:R-:W-:Y:S04]  /*4580*/  BSSY B1, `(.L_x_163) ;  /* 0x0000006000017945 */ /* 0x000fe80003800000 */
[----:B------:R1:W-:Y:S01]  /*4590*/  @!P4 STG.E.U8 desc[UR36][R6.64+0x78], R3 ;  /* 0x000078030600c986 */ /* 0x0003e2000c101124 */
[----:B------:R-:W-:Y:S05]  /*45a0*/  @P3 BRA `(.L_x_164) ;  /* 0x00000000000c3947 */ /* 0x000fea0003800000 */
[----:B--2---:R-:W1:Y:S02]  /*45b0*/  LDG.E.U8 R157, desc[UR36][R10.64+0x79] ;  /* 0x000079240a9d7981 */ /* 0x004e64000c1e1100 */
[----:B-1----:R-:W-:-:S05]  /*45c0*/  PRMT R3, R157, 0x8880, RZ ;  /* 0x000088809d037816 */ /* 0x002fca00000000ff */
[----:B------:R-:W-:-:S07]  /*45d0*/  IMAD R12, R3, R156, RZ ;  /* 0x0000009c030c7224 */ /* 0x000fce00078e02ff */
.L_x_164:
[----:B------:R-:W-:Y:S05]  /*45e0*/  BSYNC B1 ;  /* 0x0000000000017941 */ /* 0x000fea0003800000 */
.L_x_163:
[----:B------:R-:W-:Y:S01]  /*45f0*/  @!P3 IMAD R87, R87, R155, R12 ;  /* 0x0000009b5757b224 */ /* 0x000fe200078e020c */
[----:B------:R-:W-:Y:S04]  /*4600*/  BSSY B1, `(.L_x_165) ;  /* 0x0000006000017945 */ /* 0x000fe80003800000 */
[----:B------:R0:W-:Y:S01]  /*4610*/  @!P3 STG.E.U8 desc[UR36][R6.64+0x79], R87 ;  /* 0x000079570600b986 */ /* 0x0001e2000c101124 */
[----:B------:R-:W-:Y:S05]  /*4620*/  @P5 BRA `(.L_x_166) ;  /* 0x00000000000c5947 */ /* 0x000fea0003800000 */
[----:B--2---:R-:W1:Y:S02]  /*4630*/  LDG.E.U8 R157, desc[UR36][R8.64+0x80] ;  /* 0x00008024089d7981 */ /* 0x004e64000c1e1100 */
[----:B-1----:R-:W-:-:S05]  /*4640*/  PRMT R3, R157, 0x8880, RZ ;  /* 0x000088809d037816 */ /* 0x002fca00000000ff */
[----:B------:R-:W-:-:S07]  /*4650*/  IMAD R12, R3, R156, RZ ;  /* 0x0000009c030c7224 */ /* 0x000fce00078e02ff */
.L_x_166:
[----:B------:R-:W-:Y:S05]  /*4660*/  BSYNC B1 ;  /* 0x0000000000017941 */ /* 0x000fea0003800000 */
.L_x_165:
[----:B-1----:R-:W-:Y:S01]  /*4670*/  @!P5 IMAD R3, R88, R155, R12 ;  /* 0x0000009b5803d224 */ /* 0x002fe200078e020c */
[----:B------:R-:W-:Y:S04]  /*4680*/  BSSY B1, `(.L_x_167) ;  /* 0x0000006000017945 */ /* 0x000fe80003800000 */
[----:B------:R1:W-:Y:S01]  /*4690*/  @!P5 STG.E.U8 desc[UR36][R4.64+0x80], R3 ;  /* 0x000080030400d986 */ /* 0x0003e2000c101124 */
[----:B------:R-:W-:Y:S05]  /*46a0*/  @P2 BRA `(.L_x_168) ;  /* 0x00000000000c2947 */ /* 0x000fea0003800000 */
[----:B--2---:R-:W1:Y:S02]  /*46b0*/  LDG.E.U8 R157, desc[UR36][R8.64+0x81] ;  /* 0x00008124089d7981 */ /* 0x004e64000c1e1100 */
[----:B-1----:R-:W-:-:S05]  /*46c0*/  PRMT R3, R157, 0x8880, RZ ;  /* 0x000088809d037816 */ /* 0x002fca00000000ff */
[----:B------:R-:W-:-:S07]  /*46d0*/  IMAD R12, R3, R156, RZ ;  /* 0x0000009c030c7224 */ /* 0x000fce00078e02ff */
.L_x_168:
[----:B------:R-:W-:Y:S05]  /*46e0*/  BSYNC B1 ;  /* 0x0000000000017941 */ /* 0x000fea0003800000 */
.L_x_167:
        /* <DEDUP_REMOVED lines=11> */
.L_x_170:
[----:B------:R-:W-:Y:S05]  /*47a0*/  BSYNC B1 ;  /* 0x0000000000017941 */ /* 0x000fea0003800000 */
.L_x_169:
[----:B-1----:R-:W-:Y:S01]  /*47b0*/  @!P4 IMAD R3, R90, R155, R12 ;  /* 0x0000009b5a03c224 */ /* 0x002fe200078e020c */
[----:B------:R-:W-:Y:S04]  /*47c0*/  BSSY B1, `(.L_x_171) ;  /* 0x0000006000017945 */ /* 0x000fe80003800000 */
[----:B------:R1:W-:Y:S01]  /*47d0*/  @!P4 STG.E.U8 desc[UR36][R6.64+0x80], R3 ;  /* 0x000080030600c986 */ /* 0x0003e2000c101124 */
[----:B------:R-:W-:Y:S05]  /*47e0*/  @P3 BRA `(.L_x_172) ;  /* 0x00000000000c3947 */ /* 0x000fea0003800000 */
[----:B--2---:R-:W1:Y:S02]  /*47f0*/  LDG.E.U8 R157, desc[UR36][R10.64+0x81] ;  /* 0x000081240a9d7981 */ /* 0x004e64000c1e1100 */
[----:B-1----:R-:W-:-:S05]  /*4800*/  PRMT R3, R157, 0x8880, RZ ;  /* 0x000088809d037816 */ /* 0x002fca00000000ff */
[----:B------:R-:W-:-:S07]  /*4810*/  IMAD R12, R3, R156, RZ ;  /* 0x0000009c030c7224 */ /* 0x000fce00078e02ff */
.L_x_172:
[----:B------:R-:W-:Y:S05]  /*4820*/  BSYNC B1 ;  /* 0x0000000000017941 */ /* 0x000fea0003800000 */
.L_x_171:
[----:B------:R-:W-:Y:S01]  /*4830*/  @!P3 IMAD R91, R91, R155, R12 ;  /* 0x0000009b5b5bb224 */ /* 0x000fe200078e020c */
[----:B------:R-:W-:Y:S04]  /*4840*/  BSSY B1, `(.L_x_173) ;  /* 0x0000006000017945 */ /* 0x000fe80003800000 */
[----:B------:R0:W-:Y:S01]  /*4850*/  @!P3 STG.E.U8 desc[UR36][R6.64+0x81], R91 ;  /* 0x0000815b0600b986 */ /* 0x0001e2000c101124 */
[----:B------:R-:W-:Y:S05]  /*4860*/  @P5 BRA `(.L_x_174) ;  /* 0x00000000000c5947 */ /* 0x000fea0003800000 */
[----:B--2---:R-:W1:Y:S02]  /*4870*/  LDG.E.U8 R157, desc[UR36][R8.64+0x88] ;  /* 0x00008824089d7981 */ /* 0x004e64000c1e1100 */
[----:B-1----:R-:W-:-:S05]  /*4880*/  PRMT R3, R157, 0x8880, RZ ;  /* 0x000088809d037816 */ /* 0x002fca00000000ff */
[----:B------:R-:W-:-:S07]  /*4890*/  IMAD R12, R3, R156, RZ ;  /* 0x0000009c030c7224 */ /* 0x000fce00078e02ff */
.L_x_174:
[----:B------:R-:W-:Y:S05]  /*48a0*/  BSYNC B1 ;  /* 0x0000000000017941 */ /* 0x000fea0003800000 */
.L_x_173:
[----:B-1----:R-:W-:Y:S01]  /*48b0*/  @!P5 IMAD R3, R92, R155, R12 ;  /* 0x0000009b5c03d224 */ /* 0x002fe200078e020c */
[----:B------:R-:W-:Y:S04]  /*48c0*/  BSSY B1, `(.L_x_175) ;  /* 0x0000006000017945 */ /* 0x000fe80003800000 */
[----:B------:R1:W-:Y:S01]  /*48d0*/  @!P5 STG.E.U8 desc[UR36][R4.64+0x88], R3 ;  /* 0x000088030400d986 */ /* 0x0003e2000c101124 */
[----:B------:R-:W-:Y:S05]  /*48e0*/  @P2 BRA `(.L_x_176) ;  /* 0x00000000000c2947 */ /* 0x000fea0003800000 */
[----:B--2---:R-:W1:Y:S02]  /*48f0*/  LDG.E.U8 R157, desc[UR36][R8.64+0x89] ;  /* 0x00008924089d7981 */ /* 0x004e64000c1e1100 */
[----:B-1----:R-:W-:-:S05]  /*4900*/  PRMT R3, R157, 0x8880, RZ ;  /* 0x000088809d037816 */ /* 0x002fca00000000ff */
[----:B------:R-:W-:-:S07]  /*4910*/  IMAD R12, R3, R156, RZ ;  /* 0x0000009c030c7224 */ /* 0x000fce00078e02ff */
.L_x_176:
[----:B------:R-:W-:Y:S05]  /*4920*/  BSYNC B1 ;  /* 0x0000000000017941 */ /* 0x000fea0003800000 */
.L_x_175:
        /* <DEDUP_REMOVED lines=11> */
.L_x_178:
[----:B------:R-:W-:Y:S05]  /*49e0*/  BSYNC B1 ;  /* 0x0000000000017941 */ /* 0x000fea0003800000 */
.L_x_177:
[----:B-1----:R-:W-:Y:S01]  /*49f0*/  @!P4 IMAD R3, R94, R155, R12 ;  /* 0x0000009b5e03c224 */ /* 0x002fe200078e020c */
[----:B------:R-:W-:Y:S04]  /*4a00*/  BSSY B1, `(.L_x_179) ;  /* 0x0000006000017945 */ /* 0x000fe80003800000 */
[----:B------:R1:W-:Y:S01]  /*4a10*/  @!P4 STG.E.U8 desc[UR36][R6.64+0x88], R3 ;  /* 0x000088030600c986 */ /* 0x0003e2000c101124 */
[----:B------:R-:W-:Y:S05]  /*4a20*/  @P3 BRA `(.L_x_180) ;  /* 0x00000000000c3947 */ /* 0x000fea0003800000 */
[----:B--2---:R-:W1:Y:S02]  /*4a30*/  LDG.E.U8 R157, desc[UR36][R10.64+0x89] ;  /* 0x000089240a9d7981 */ /* 0x004e64000c1e1100 */
[----:B-1----:R-:W-:-:S05]  /*4a40*/  PRMT R3, R157, 0x8880, RZ ;  /* 0x000088809d037816 */ /* 0x002fca00000000ff */
[----:B------:R-:W-:-:S07]  /*4a50*/  IMAD R12, R3, R156, RZ ;  /* 0x0000009c030c7224 */ /* 0x000fce00078e02ff */
.L_x_180:
[----:B------:R-:W-:Y:S05]  /*4a60*/  BSYNC B1 ;  /* 0x0000000000017941 */ /* 0x000fea0003800000 */
.L_x_179:
[----:B------:R-:W-:Y:S01]  /*4a70*/  @!P3 IMAD R95, R95, R155, R12 ;  /* 0x0000009b5f5fb224 */ /* 0x000fe200078e020c */
[----:B------:R-:W-:Y:S04]  /*4a80*/  BSSY B1, `(.L_x_181) ;  /* 0x0000006000017945 */ /* 0x000fe80003800000 */
[----:B------:R0:W-:Y:S01]  /*4a90*/  @!P3 STG.E.U8 desc[UR36][R6.64+0x89], R95 ;  /* 0x0000895f0600b986 */ /* 0x0001e2000c101124 */
[----:B------:R-:W-:Y:S05]  /*4aa0*/  @P5 BRA `(.L_x_182) ;  /* 0x00000000000c5947 */ /* 0x000fea0003800000 */
[----:B--2---:R-:W1:Y:S02]  /*4ab0*/  LDG.E.U8 R157, desc[UR36][R8.64+0x90] ;  /* 0x00009024089d7981 */ /* 0x004e64000c1e1100 */
[----:B-1----:R-:W-:-:S05]  /*4ac0*/  PRMT R3, R157, 0x8880, RZ ;  /* 0x000088809d037816 */ /* 0x002fca00000000ff */
[----:B------:R-:W-:-:S07]  /*4ad0*/  IMAD R12, R3, R156, RZ ;  /* 0x0000009c030c7224 */ /* 0x000fce00078e02ff */
.L_x_182:
[----:B------:R-:W-:Y:S05]  /*4ae0*/  BSYNC B1 ;  /* 0x0000000000017941 */ /* 0x000fea0003800000 */
.L_x_181:
[----:B-1----:R-:W-:Y:S01]  /*4af0*/  @!P5 IMAD R3, R96, R155, R12 ;  /* 0x0000009b6003d224 */ /* 0x002fe200078e020c */
[----:B------:R-:W-:Y:S04]  /*4b00*/  BSSY B1, `(.L_x_183) ;  /* 0x0000006000017945 */ /* 0x000fe80003800000 */
[----:B------:R1:W-:Y:S01]  /*4b10*/  @!P5 STG.E.U8 desc[UR36][R4.64+0x90], R3 ;  /* 0x000090030400d986 */ /* 0x0003e2000c101124 */
[----:B------:R-:W-:Y:S05]  /*4b20*/  @P2 BRA `(.L_x_184) ;  /* 0x00000000000c2947 */ /* 0x000fea0003800000 */
[----:B--2---:R-:W1:Y:S02]  /*4b30*/  LDG.E.U8 R157, desc[UR36][R8.64+0x91] ;  /* 0x00009124089d7981 */ /* 0x004e64000c1e1100 */
[----:B-1----:R-:W-:-:S05]  /*4b40*/  PRMT R3, R157, 0x8880, RZ ;  /* 0x000088809d037816 */ /* 0x002fca00000000ff */
[----:B------:R-:W-:-:S07]  /*4b50*/  IMAD R12, R3, R156, RZ ;  /* 0x0000009c030c7224 */ /* 0x000fce00078e02ff */
.L_x_184:
[----:B------:R-:W-:Y:S05]  /*4b60*/  BSYNC B1 ;  /* 0x0000000000017941 */ /* 0x000fea0003800000 */
.L_x_183:
        /* <DEDUP_REMOVED lines=11> */
.L_x_186:
[----:B------:R-:W-:Y:S05]  /*4c20*/  BSYNC B1 ;  /* 0x0000000000017941 */ /* 0x000fea0003800000 */
.L_x_185:
[----:B-1----:R-:W-:Y:S01]  /*4c30*/  @!P4 IMAD R3, R98, R155, R12 ;  /* 0x0000009b6203c224 */ /* 0x002fe200078e020c */
[----:B------:R-:W-:Y:S04]  /*4c40*/  BSSY B1, `(.L_x_187) ;  /* 0x0000006000017945 */ /* 0x000fe80003800000 */
[----:B------:R1:W-:Y:S01]  /*4c50*/  @!P4 STG.E.U8 desc[UR36][R6.64+0x90], R3 ;  /* 0x000090030600c986 */ /* 0x0003e2000c101124 */
[----:B------:R-:W-:Y:S05]  /*4c60*/  @P3 BRA `(.L_x_188) ;  /* 0x00000000000c3947 */ /* 0x000fea0003800000 */
[----:B--2---:R-:W1:Y:S02]  /*4c70*/  LDG.E.U8 R157, desc[UR36][R10.64+0x91] ;  /* 0x000091240a9d7981 */ /* 0x004e64000c1e1100 */
[----:B-1----:R-:W-:-:S05]  /*4c80*/  PRMT R3, R157, 0x8880, RZ ;  /* 0x000088809d037816 */ /* 0x002fca00000000ff */
[----:B------:R-:W-:-:S07]  /*4c90*/  IMAD R12, R3, R156, RZ ;  /* 0x0000009c030c7224 */ /* 0x000fce00078e02ff */
.L_x_188:
[----:B------:R-:W-:Y:S05]  /*4ca0*/  BSYNC B1 ;  /* 0x0000000000017941 */ /* 0x000fea0003800000 */
.L_x_187:
[----:B------:R-:W-:Y:S01]  /*4cb0*/  @!P3 IMAD R99, R99, R155, R12 ;  /* 0x0000009b6363b224 */ /* 0x000fe200078e020c */
[----:B------:R-:W-:Y:S04]  /*4cc0*/  BSSY B1, `(.L_x_189) ;  /* 0x0000006000017945 */ /* 0x000fe80003800000 */
[----:B------:R0:W-:Y:S01]  /*4cd0*/  @!P3 STG.E.U8 desc[UR36][R6.64+0x91], R99 ;  /* 0x000091630600b986 */ /* 0x0001e2000c101124 */
[----:B------:R-:W-:Y:S05]  /*4ce0*/  @P5 BRA `(.L_x_190) ;  /* 0x00000000000c5947 */ /* 0x000fea0003800000 */
[----:B--2---:R-:W1:Y:S02]  /*4cf0*/  LDG.E.U8 R157, desc[UR36][R8.64+0x98] ;  /* 0x00009824089d7981 */ /* 0x004e64000c1e1100 */
[----:B-1----:R-:W-:-:S05]  /*4d00*/  PRMT R3, R157, 0x8880, RZ ;  /* 0x000088809d037816 */ /* 0x002fca00000000ff */
[----:B------:R-:W-:-:S07]  /*4d10*/  IMAD R12, R3, R156, RZ ;  /* 0x0000009c030c7224 */ /* 0x000fce00078e02ff */
.L_x_190:
[----:B------:R-:W-:Y:S05]  /*4d20*/  BSYNC B1 ;  /* 0x0000000000017941 */ /* 0x000fea0003800000 */
.L_x_189:
[----:B-1----:R-:W-:Y:S01]  /*4d30*/  @!P5 IMAD R3, R100, R155, R12 ;  /* 0x0000009b6403d224 */ /* 0x002fe200078e020c */
[----:B------:R-:W-:Y:S04]  /*4d40*/  BSSY B1, `(.L_x_191) ;  /* 0x0000006000017945 */ /* 0x000fe80003800000 */
[----:B------:R1:W-:Y:S01]  /*4d50*/  @!P5 STG.E.U8 desc[UR36][R4.64+0x98], R3 ;  /* 0x000098030400d986 */ /* 0x0003e2000c101124 */
[----:B------:R-:W-:Y:S05]  /*4d60*/  @P2 BRA `(.L_x_192) ;  /* 0x00000000000c2947 */ /* 0x000fea0003800000 */
[----:B--2---:R-:W1:Y:S02]  /*4d70*/  LDG.E.U8 R157, desc[UR36][R8.64+0x99] ;  /* 0x00009924089d7981 */ /* 0x004e64000c1e1100 */
[----:B-1----:R-:W-:-:S05]  /*4d80*/  PRMT R3, R157, 0x8880, RZ ;  /* 0x000088809d037816 */ /* 0x002fca00000000ff */
[----:B------:R-:W-:-:S07]  /*4d90*/  IMAD R12, R3, R156, RZ ;  /* 0x0000009c030c7224 */ /* 0x000fce00078e02ff */
.L_x_192:
[----:B------:R-:W-:Y:S05]  /*4da0*/  BSYNC B1 ;  /* 0x0000000000017941 */ /* 0x000fea0003800000 */
.L_x_191:
        /* <DEDUP_REMOVED lines=11> */
.L_x_194:
[----:B------:R-:W-:Y:S05]  /*4e60*/  BSYNC B1 ;  /* 0x0000000000017941 */ /* 0x000fea0003800000 */
.L_x_193:
[----:B-1----:R-:W-:Y:S01]  /*4e70*/  @!P4 IMAD R3, R102, R155, R12 ;  /* 0x0000009b6603c224 */ /* 0x002fe200078e020c */
[----:B------:R-:W-:Y:S04]  /*4e80*/  BSSY B1, `(.L_x_195) ;  /* 0x0000006000017945 */ /* 0x000fe80003800000 */
[----:B------:R1:W-:Y:S01]  /*4e90*/  @!P4 STG.E.U8 desc[UR36][R6.64+0x98], R3 ;  /* 0x000098030600c986 */ /* 0x0003e2000c101124 */
[----:B------:R-:W-:Y:S05]  /*4ea0*/  @P3 BRA `(.L_x_196) ;  /* 0x00000000000c3947 */ /* 0x000fea0003800000 */
[----:B--2---:R-:W1:Y:S02]  /*4eb0*/  LDG.E.U8 R157, desc[UR36][R10.64+0x99] ;  /* 0x000099240a9d7981 */ /* 0x004e64000c1e1100 */
[----:B-1----:R-:W-:-:S05]  /*4ec0*/  PRMT R3, R157, 0x8880, RZ ;  /* 0x000088809d037816 */ /* 0x002fca00000000ff */
[----:B------:R-:W-:-:S07]  /*4ed0*/  IMAD R12, R3, R156, RZ ;  /* 0x0000009c030c7224 */ /* 0x000fce00078e02ff */
.L_x_196:
[----:B------:R-:W-:Y:S05]  /*4ee0*/  BSYNC B1 ;  /* 0x0000000000017941 */ /* 0x000fea0003800000 */
.L_x_195:
[----:B------:R-:W-:Y:S01]  /*4ef0*/  @!P3 IMAD R103, R103, R155, R12 ;  /* 0x0000009b6767b224 */ /* 0x000fe200078e020c */
[----:B------:R-:W-:Y:S04]  /*4f00*/  BSSY B1, `(.L_x_197) ;  /* 0x0000006000017945 */ /* 0x000fe80003800000 */
[----:B------:R0:W-:Y:S01]  /*4f10*/  @!P3 STG.E.U8 desc[UR36][R6.64+0x99], R103 ;  /* 0x000099670600b986 */ /* 0x0001e2000c101124 */
[----:B------:R-:W-:Y:S05]  /*4f20*/  @P5 BRA `(.L_x_198) ;  /* 0x00000000000c5947 */ /* 0x000fea0003800000 */
[----:B--2---:R-:W1:Y:S02]  /*4f30*/  LDG.E.U8 R157, desc[UR36][R8.64+0xa0] ;  /* 0x0000a024089d7981 */ /* 0x004e64000c1e1100 */
[----:B-1----:R-:W-:-:S05]  /*4f40*/  PRMT R3, R157, 0x8880, RZ ;  /* 0x000088809d037816 */ /* 0x002fca00000000ff */
[----:B------:R-:W-:-:S07]  /*4f50*/  IMAD R12, R3, R156, RZ ;  /* 0x0000009c030c7224 */ /* 0x000fce00078e02ff */
.L_x_198:
[----:B------:R-:W-:Y:S05]  /*4f60*/  BSYNC B1 ;  /* 0x0000000000017941 */ /* 0x000fea0003800000 */
.L_x_197:
[----:B-1----:R-:W-:Y:S01]  /*4f70*/  @!P5 IMAD R3, R104, R155, R12 ;  /* 0x0000009b6803d224 */ /* 0x002fe200078e020c */
[----:B------:R-:W-:Y:S04]  /*4f80*/  BSSY B1, `(.L_x_199) ;  /* 0x0000006000017945 */ /* 0x000fe80003800000 */
[----:B------:R1:W-:Y:S01]  /*4f90*/  @!P5 STG.E.U8 desc[UR36][R4.64+0xa0], R3 ;  /* 0x0000a0030400d986 */ /* 0x0003e2000c101124 */
[----:B------:R-:W-:Y:S05]  /*4fa0*/  @P2 BRA `(.L_x_200) ;  /* 0x00000000000c2947 */ /* 0x000fea0003800000 */
[----:B--2---:R-:W1:Y:S02]  /*4fb0*/  LDG.E.U8 R157, desc[UR36][R8.64+0xa1] ;  /* 0x0000a124089d7981 */ /* 0x004e64000c1e1100 */
[----:B-1----:R-:W-:-:S05]  /*4fc0*/  PRMT R3, R157, 0x8880, RZ ;  /* 0x000088809d037816 */ /* 0x002fca00000000ff */
[----:B------:R-:W-:-:S07]  /*4fd0*/  IMAD R12, R3, R156, RZ ;  /* 0x0000009c030c7224 */ /* 0x000fce00078e02ff */
.L_x_200:
[----:B------:R-:W-:Y:S05]  /*4fe0*/  BSYNC B1 ;  /* 0x0000000000017941 */ /* 0x000fea0003800000 */
.L_x_199:
        /* <DEDUP_REMOVED lines=11> */
.L_x_202:
[----:B------:R-:W-:Y:S05]  /*50a0*/  BSYNC B1 ;  /* 0x0000000000017941 */ /* 0x000fea0003800000 */
.L_x_201:
[----:B-1----:R-:W-:Y:S01]  /*50b0*/  @!P4 IMAD R3, R106, R155, R12 ;  /* 0x0000009b6a03c224 */ /* 0x002fe200078e020c */
[----:B------:R-:W-:Y:S04]  /*50c0*/  BSSY B1, `(.L_x_203) ;  /* 0x0000006000017945 */ /* 0x000fe80003800000 */
[----:B------:R1:W-:Y:S01]  /*50d0*/  @!P4 STG.E.U8 desc[UR36][R6.64+0xa0], R3 ;  /* 0x0000a0030600c986 */ /* 0x0003e2000c101124 */
[----:B------:R-:W-:Y:S05]  /*50e0*/  @P3 BRA `(.L_x_204) ;  /* 0x00000000000c3947 */ /* 0x000fea0003800000 */
[----:B--2---:R-:W1:Y:S02]  /*50f0*/  LDG.E.U8 R157, desc[UR36][R10.64+0xa1] ;  /* 0x0000a1240a9d7981 */ /* 0x004e64000c1e1100 */
[----:B-1----:R-:W-:-:S05]  /*5100*/  PRMT R3, R157, 0x8880, RZ ;  /* 0x000088809d037816 */ /* 0x002fca00000000ff */
[----:B------:R-:W-:-:S07]  /*5110*/  IMAD R12, R3, R156, RZ ;  /* 0x0000009c030c7224 */ /* 0x000fce00078e02ff */
.L_x_204:
[----:B------:R-:W-:Y:S05]  /*5120*/  BSYNC B1 ;  /* 0x0000000000017941 */ /* 0x000fea0003800000 */
.L_x_203:
[----:B------:R-:W-:Y:S01]  /*5130*/  @!P3 IMAD R107, R107, R155, R12 ;  /* 0x0000009b6b6bb224 */ /* 0x000fe200078e020c */
[----:B------:R-:W-:Y:S04]  /*5140*/  BSSY B1, `(.L_x_205) ;  /* 0x0000006000017945 */ /* 0x000fe80003800000 */
[----:B------:R0:W-:Y:S01]  /*5150*/  @!P3 STG.E.U8 desc[UR36][R6.64+0xa1], R107 ;  /* 0x0000a16b0600b986 */ /* 0x0001e2000c101124 */
[----:B------:R-:W-:Y:S05]  /*5160*/  @P5 BRA `(.L_x_206) ;  /* 0x00000000000c5947 */ /* 0x000fea0003800000 */
[----:B--2---:R-:W1:Y:S02]  /*5170*/  LDG.E.U8 R157, desc[UR36][R8.64+0xa8] ;  /* 0x0000a824089d7981 */ /* 0x004e64000c1e1100 */
[----:B-1----:R-:W-:-:S05]  /*5180*/  PRMT R3, R157, 0x8880, RZ ;  /* 0x000088809d037816 */ /* 0x002fca00000000ff */
[----:B------:R-:W-:-:S07]  /*5190*/  IMAD R12, R3, R156, RZ ;  /* 0x0000009c030c7224 */ /* 0x000fce00078e02ff */
.L_x_206:
[----:B------:R-:W-:Y:S05]  /*51a0*/  BSYNC B1 ;  /* 0x0000000000017941 */ /* 0x000fea0003800000 */
.L_x_205:
[----:B-1----:R-:W-:Y:S01]  /*51b0*/  @!P5 IMAD R3, R108, R155, R12 ;  /* 0x0000009b6c03d224 */ /* 0x002fe200078e020c */
[----:B------:R-:W-:Y:S04]  /*51c0*/  BSSY B1, `(.L_x_207) ;  /* 0x0000006000017945 */ /* 0x000fe80003800000 */
[----:B------:R1:W-:Y:S01]  /*51d0*/  @!P5 STG.E.U8 desc[UR36][R4.64+0xa8], R3 ;  /* 0x0000a8030400d986 */ /* 0x0003e2000c101124 */
[----:B------:R-:W-:Y:S05]  /*51e0*/  @P2 BRA `(.L_x_208) ;  /* 0x00000000000c2947 */ /* 0x000fea0003800000 */
[----:B--2---:R-:W1:Y:S02]  /*51f0*/  LDG.E.U8 R157, desc[UR36][R8.64+0xa9] ;  /* 0x0000a924089d7981 */ /* 0x004e64000c1e1100 */
[----:B-1----:R-:W-:-:S05]  /*5200*/  PRMT R3, R157, 0x8880, RZ ;  /* 0x000088809d037816 */ /* 0x002fca00000000ff */
[----:B------:R-:W-:-:S07]  /*5210*/  IMAD R12, R3, R156, RZ ;  /* 0x0000009c030c7224 */ /* 0x000fce00078e02ff */
.L_x_208:
[----:B------:R-:W-:Y:S05]  /*5220*/  BSYNC B1 ;  /* 0x0000000000017941 */ /* 0x000fea0003800000 */
.L_x_207:
        /* <DEDUP_REMOVED lines=11> */
.L_x_210:
[----:B------:R-:W-:Y:S05]  /*52e0*/  BSYNC B1 ;  /* 0x0000000000017941 */ /* 0x000fea0003800000 */
.L_x_209:
[----:B-1----:R-:W-:Y:S01]  /*52f0*/  @!P4 IMAD R3, R110, R155, R12 ;  /* 0x0000009b6e03c224 */ /* 0x002fe200078e020c */
[----:B------:R-:W-:Y:S04]  /*5300*/  BSSY B1, `(.L_x_211) ;  /* 0x0000006000017945 */ /* 0x000fe80003800000 */
[----:B------:R1:W-:Y:S01]  /*5310*/  @!P4 STG.E.U8 desc[UR36][R6.64+0xa8], R3 ;  /* 0x0000a8030600c986 */ /* 0x0003e2000c101124 */
[----:B------:R-:W-:Y:S05]  /*5320*/  @P3 BRA `(.L_x_212) ;  /* 0x00000000000c3947 */ /* 0x000fea0003800000 */
[----:B--2---:R-:W1:Y:S02]  /*5330*/  LDG.E.U8 R157, desc[UR36][R10.64+0xa9] ;  /* 0x0000a9240a9d7981 */ /* 0x004e64000c1e1100 */
[----:B-1----:R-:W-:-:S05]  /*5340*/  PRMT R3, R157, 0x8880, RZ ;  /* 0x000088809d037816 */ /* 0x002fca00000000ff */
[----:B------:R-:W-:-:S07]  /*5350*/  IMAD R12, R3, R156, RZ ;  /* 0x0000009c030c7224 */ /* 0x000fce00078e02ff */
.L_x_212:
[----:B------:R-:W-:Y:S05]  /*5360*/  BSYNC B1 ;  /* 0x0000000000017941 */ /* 0x000fea0003800000 */
.L_x_211:
[----:B------:R-:W-:Y:S01]  /*5370*/  @!P3 IMAD R111, R111, R155, R12 ;  /* 0x0000009b6f6fb224 */ /* 0x000fe200078e020c */
[----:B------:R-:W-:Y:S04]  /*5380*/  BSSY B1, `(.L_x_213) ;  /* 0x0000006000017945 */ /* 0x000fe80003800000 */
[----:B------:R0:W-:Y:S01]  /*5390*/  @!P3 STG.E.U8 desc[UR36][R6.64+0xa9], R111 ;  /* 0x0000a96f0600b986 */ /* 0x0001e2000c101124 */
[----:B------:R-:W-:Y:S05]  /*53a0*/  @P5 BRA `(.L_x_214) ;  /* 0x00000000000c5947 */ /* 0x000fea0003800000 */
[----:B--2---:R-:W1:Y:S02]  /*53b0*/  LDG.E.U8 R157, desc[UR36][R8.64+0xb0] ;  /* 0x0000b024089d7981 */ /* 0x004e64000c1e1100 */
[----:B-1----:R-:W-:-:S05]  /*53c0*/  PRMT R3, R157, 0x8880, RZ ;  /* 0x000088809d037816 */ /* 0x002fca00000000ff */
[----:B------:R-:W-:-:S07]  /*53d0*/  IMAD R12, R3, R156, RZ ;  /* 0x0000009c030c7224 */ /* 0x000fce00078e02ff */
.L_x_214:
[----:B------:R-:W-:Y:S05]  /*53e0*/  BSYNC B1 ;  /* 0x0000000000017941 */ /* 0x000fea0003800000 */
.L_x_213:
[----:B-1----:R-:W-:Y:S01]  /*53f0*/  @!P5 IMAD R3, R112, R155, R12 ;  /* 0x0000009b7003d224 */ /* 0x002fe200078e020c */
[----:B------:R-:W-:Y:S04]  /*5400*/  BSSY B1, `(.L_x_215) ;  /* 0x0000006000017945 */ /* 0x000fe80003800000 */
[----:B------:R1:W-:Y:S01]  /*5410*/  @!P5 STG.E.U8 desc[UR36][R4.64+0xb0], R3 ;  /* 0x0000b0030400d986 */ /* 0x0003e2000c101124 */
[----:B------:R-:W-:Y:S05]  /*5420*/  @P2 BRA `(.L_x_216) ;  /* 0x00000000000c2947 */ /* 0x000fea0003800000 */
[----:B--2---:R-:W1:Y:S02]  /*5430*/  LDG.E.U8 R157, desc[UR36][R8.64+0xb1] ;  /* 0x0000b124089d7981 */ /* 0x004e64000c1e1100 */
[----:B-1----:R-:W-:-:S05]  /*5440*/  PRMT R3, R157, 0x8880, RZ ;  /* 0x000088809d037816 */ /* 0x002fca00000000ff */
[----:B------:R-:W-:-:S07]  /*5450*/  IMAD R12, R3, R156, RZ ;  /* 0x0000009c030c7224 */ /* 0x000fce00078e02ff */
.L_x_216:
[----:B------:R-:W-:Y:S05]  /*5460*/  BSYNC B1 ;  /* 0x0000000000017941 */ /* 0x000fea0003800000 */
.L_x_215:
        /* <DEDUP_REMOVED lines=11> */
.L_x_218:
[----:B------:R-:W-:Y:S05]  /*5520*/  BSYNC B1 ;  /* 0x0000000000017941 */ /* 0x000fea0003800000 */
.L_x_217:
[----:B-1----:R-:W-:Y:S01]  /*5530*/  @!P4 IMAD R3, R114, R155, R12 ;  /* 0x0000009b7203c224 */ /* 0x002fe200078e020c */
[----:B------:R-:W-:Y:S04]  /*5540*/  BSSY B1, `(.L_x_219) ;  /* 0x0000006000017945 */ /* 0x000fe80003800000 */
[----:B------:R1:W-:Y:S01]  /*5550*/  @!P4 STG.E.U8 desc[UR36][R6.64+0xb0], R3 ;  /* 0x0000b0030600c986 */ /* 0x0003e2000c101124 */
[----:B------:R-:W-:Y:S05]  /*5560*/  @P3 BRA `(.L_x_220) ;  /* 0x00000000000c3947 */ /* 0x000fea0003800000 */
[----:B--2---:R-:W1:Y:S02]  /*5570*/  LDG.E.U8 R157, desc[UR36][R10.64+0xb1] ;  /* 0x0000b1240a9d7981 */ /* 0x004e64000c1e1100 */
[----:B-1----:R-:W-:-:S05]  /*5580*/  PRMT R3, R157, 0x8880, RZ ;  /* 0x000088809d037816 */ /* 0x002fca00000000ff */
[----:B------:R-:W-:-:S07]  /*5590*/  IMAD R12, R3, R156, RZ ;  /* 0x0000009c030c7224 */ /* 0x000fce00078e02ff */
.L_x_220:
[----:B------:R-:W-:Y:S05]  /*55a0*/  BSYNC B1 ;  /* 0x0000000000017941 */ /* 0x000fea0003800000 */
.L_x_219:
[----:B------:R-:W-:Y:S01]  /*55b0*/  @!P3 IMAD R115, R115, R155, R12 ;  /* 0x0000009b7373b224 */ /* 0x000fe200078e020c */
[----:B------:R-:W-:Y:S04]  /*55c0*/  BSSY B1, `(.L_x_221) ;  /* 0x0000006000017945 */ /* 0x000fe80003800000 */
[----:B------:R0:W-:Y:S01]  /*55d0*/  @!P3 STG.E.U8 desc[UR36][R6.64+0xb1], R115 ;  /* 0x0000b1730600b986 */ /* 0x0001e2000c101124 */
[----:B------:R-:W-:Y:S05]  /*55e0*/  @P5 BRA `(.L_x_222) ;  /* 0x00000000000c5947 */ /* 0x000fea0003800000 */
[----:B--2---:R-:W1:Y:S02]  /*55f0*/  LDG.E.U8 R157, desc[UR36][R8.64+0xb8] ;  /* 0x0000b824089d7981 */ /* 0x004e64000c1e1100 */
[----:B-1----:R-:W-:-:S05]  /*5600*/  PRMT R3, R157, 0x8880, RZ ;  /* 0x000088809d037816 */ /* 0x002fca00000000ff */
[----:B------:R-:W-:-:S07]  /*5610*/  IMAD R12, R3, R156, RZ ;  /* 0x0000009c030c7224 */ /* 0x000fce00078e02ff */
.L_x_222:
[----:B------:R-:W-:Y:S05]  /*5620*/  BSYNC B1 ;  /* 0x0000000000017941 */ /* 0x000fea0003800000 */
.L_x_221:
[----:B-1----:R-:W-:Y:S01]  /*5630*/  @!P5 IMAD R3, R116, R155, R12 ;  /* 0x0000009b7403d224 */ /* 0x002fe200078e020c */
[----:B------:R-:W-:Y:S04]  /*5640*/  BSSY B1, `(.L_x_223) ;  /* 0x0000006000017945 */ /* 0x000fe80003800000 */
[----:B------:R1:W-:Y:S01]  /*5650*/  @!P5 STG.E.U8 desc[UR36][R4.64+0xb8], R3 ;  /* 0x0000b8030400d986 */ /* 0x0003e2000c101124 */
[----:B------:R-:W-:Y:S05]  /*5660*/  @P2 BRA `(.L_x_224) ;  /* 0x00000000000c2947 */ /* 0x000fea0003800000 */
[----:B--2---:R-:W1:Y:S02]  /*5670*/  LDG.E.U8 R157, desc[UR36][R8.64+0xb9] ;  /* 0x0000b924089d7981 */ /* 0x004e64000c1e1100 */
[----:B-1----:R-:W-:-:S05]  /*5680*/  PRMT R3, R157, 0x8880, RZ ;  /* 0x000088809d037816 */ /* 0x002fca00000000ff */
[----:B------:R-:W-:-:S07]  /*5690*/  IMAD R12, R3, R156, RZ ;  /* 0x0000009c030c7224 */ /* 0x000fce00078e02ff */
.L_x_224:
[----:B------:R-:W-:Y:S05]  /*56a0*/  BSYNC B1 ;  /* 0x0000000000017941 */ /* 0x000fea0003800000 */
.L_x_223:
        /* <DEDUP_REMOVED lines=11> */
.L_x_226:
[----:B------:R-:W-:Y:S05]  /*5760*/  BSYNC B1 ;  /* 0x0000000000017941 */ /* 0x000fea0003800000 */
.L_x_225:
[----:B-1----:R-:W-:Y:S01]  /*5770*/  @!P4 IMAD R3, R118, R155, R12 ;  /* 0x0000009b7603c224 */ /* 0x002fe200078e020c */
[----:B------:R-:W-:Y:S04]  /*5780*/  BSSY B1, `(.L_x_227) ;  /* 0x0000006000017945 */ /* 0x000fe80003800000 */
[----:B------:R1:W-:Y:S01]  /*5790*/  @!P4 STG.E.U8 desc[UR36][R6.64+0xb8], R3 ;  /* 0x0000b8030600c986 */ /* 0x0003e2000c101124 */
[----:B------:R-:W-:Y:S05]  /*57a0*/  @P3 BRA `(.L_x_228) ;  /* 0x00000000000c3947 */ /* 0x000fea0003800000 */
[----:B--2---:R-:W1:Y:S02]  /*57b0*/  LDG.E.U8 R157, desc[UR36][R10.64+0xb9] ;  /* 0x0000b9240a9d7981 */ /* 0x004e64000c1e1100 */
[----:B-1----:R-:W-:-:S05]  /*57c0*/  PRMT R3, R157, 0x8880, RZ ;  /* 0x000088809d037816 */ /* 0x002fca00000000ff */
[----:B------:R-:W-:-:S07]  /*57d0*/  IMAD R12, R3, R156, RZ ;  /* 0x0000009c030c7224 */ /* 0x000fce00078e02ff */
.L_x_228:
[----:B------:R-:W-:Y:S05]  /*57e0*/  BSYNC B1 ;  /* 0x0000000000017941 */ /* 0x000fea0003800000 */
.L_x_227:
[----:B------:R-:W-:Y:S01]  /*57f0*/  @!P3 IMAD R119, R119, R155, R12 ;  /* 0x0000009b7777b224 */ /* 0x000fe200078e020c */
[----:B------:R-:W-:Y:S04]  /*5800*/  BSSY B1, `(.L_x_229) ;  /* 0x0000006000017945 */ /* 0x000fe80003800000 */
[----:B------:R0:W-:Y:S01]  /*5810*/  @!P3 STG.E.U8 desc[UR36][R6.64+0xb9], R119 ;  /* 0x0000b9770600b986 */ /* 0x0001e2000c101124 */
[----:B------:R-:W-:Y:S05]  /*5820*/  @P5 BRA `(.L_x_230) ;  /* 0x00000000000c5947 */ /* 0x000fea0003800000 */
[----:B--2---:R-:W1:Y:S02]  /*5830*/  LDG.E.U8 R157, desc[UR36][R8.64+0xc0] ;  /* 0x0000c024089d7981 */ /* 0x004e64000c1e1100 */
[----:B-1----:R-:W-:-:S05]  /*5840*/  PRMT R3, R157, 0x8880, RZ ;  /* 0x000088809d037816 */ /* 0x002fca00000000ff */
[----:B------:R-:W-:-:S07]  /*5850*/  IMAD R12, R3, R156, RZ ;  /* 0x0000009c030c7224 */ /* 0x000fce00078e02ff */
.L_x_230:
[----:B------:R-:W-:Y:S05]  /*5860*/  BSYNC B1 ;  /* 0x0000000000017941 */ /* 0x000fea0003800000 */
.L_x_229:
[----:B-1----:R-:W-:Y:S01]  /*5870*/  @!P5 IMAD R3, R120, R155, R12 ;  /* 0x0000009b7803d224 */ /* 0x002fe200078e020c */
[----:B------:R-:W-:Y:S04]  /*5880*/  BSSY B1, `(.L_x_231) ;  /* 0x0000006000017945 */ /* 0x000fe80003800000 */
[----:B------:R1:W-:Y:S01]  /*5890*/  @!P5 STG.E.U8 desc[UR36][R4.64+0xc0], R3 ;  /* 0x0000c0030400d986 */ /* 0x0003e2000c101124 */
[----:B------:R-:W-:Y:S05]  /*58a0*/  @P2 BRA `(.L_x_232) ;  /* 0x00000000000c2947 */ /* 0x000fea0003800000 */
[----:B--2---:R-:W1:Y:S02]  /*58b0*/  LDG.E.U8 R157, desc[UR36][R8.64+0xc1] ;  /* 0x0000c124089d7981 */ /* 0x004e64000c1e1100 */
[----:B-1----:R-:W-:-:S05]  /*58c0*/  PRMT R3, R157, 0x8880, RZ ;  /* 0x000088809d037816 */ /* 0x002fca00000000ff */
[----:B------:R-:W-:-:S07]  /*58d0*/  IMAD R12, R3, R156, RZ ;  /* 0x0000009c030c7224 */ /* 0x000fce00078e02ff */
.L_x_232:
[----:B------:R-:W-:Y:S05]  /*58e0*/  BSYNC B1 ;  /* 0x0000000000017941 */ /* 0x000fea0003800000 */
.L_x_231:
        /* <DEDUP_REMOVED lines=11> */
.L_x_234:
[----:B------:R-:W-:Y:S05]  /*59a0*/  BSYNC B1 ;  /* 0x0000000000017941 */ /* 0x000fea0003800000 */
.L_x_233:
[----:B-1----:R-:W-:Y:S01]  /*59b0*/  @!P4 IMAD R3, R122, R155, R12 ;  /* 0x0000009b7a03c224 */ /* 0x002fe200078e020c */
[----:B------:R-:W-:Y:S04]  /*59c0*/  BSSY B1, `(.L_x_235) ;  /* 0x0000006000017945 */ /* 0x000fe80003800000 */
[----:B------:R1:W-:Y:S01]  /*59d0*/  @!P4 STG.E.U8 desc[UR36][R6.64+0xc0], R3 ;  /* 0x0000c0030600c986 */ /* 0x0003e2000c101124 */
[----:B------:R-:W-:Y:S05]  /*59e0*/  @P3 BRA `(.L_x_236) ;  /* 0x00000000000c3947 */ /* 0x000fea0003800000 */
[----:B--2---:R-:W1:Y:S02]  /*59f0*/  LDG.E.U8 R157, desc[UR36][R10.64+0xc1] ;  /* 0x0000c1240a9d7981 */ /* 0x004e64000c1e1100 */
[----:B-1----:R-:W-:-:S05]  /*5a00*/  PRMT R3, R157, 0x8880, RZ ;  /* 0x000088809d037816 */ /* 0x002fca00000000ff */
[----:B------:R-:W-:-:S07]  /*5a10*/  IMAD R12, R3, R156, RZ ;  /* 0x0000009c030c7224 */ /* 0x000fce00078e02ff */
.L_x_236:
[----:B------:R-:W-:Y:S05]  /*5a20*/  BSYNC B1 ;  /* 0x0000000000017941 */ /* 0x000fea0003800000 */
.L_x_235:
[----:B------:R-:W-:Y:S01]  /*5a30*/  @!P3 IMAD R123, R123, R155, R12 ;  /* 0x0000009b7b7bb224 */ /* 0x000fe200078e020c */
[----:B------:R-:W-:Y:S04]  /*5a40*/  BSSY B1, `(.L_x_237) ;  /* 0x0000006000017945 */ /* 0x000fe80003800000 */
[----:B------:R0:W-:Y:S01]  /*5a50*/  @!P3 STG.E.U8 desc[UR36][R6.64+0xc1], R123 ;  /* 0x0000c17b0600b986 */ /* 0x0001e2000c101124 */
[----:B------:R-:W-:Y:S05]  /*5a60*/  @P5 BRA `(.L_x_238) ;  /* 0x00000000000c5947 */ /* 0x000fea0003800000 */
[----:B--2---:R-:W1:Y:S02]  /*5a70*/  LDG.E.U8 R157, desc[UR36][R8.64+0xc8] ;  /* 0x0000c824089d7981 */ /* 0x004e64000c1e1100 */
[----:B-1----:R-:W-:-:S05]  /*5a80*/  PRMT R3, R157, 0x8880, RZ ;  /* 0x000088809d037816 */ /* 0x002fca00000000ff */
[----:B------:R-:W-:-:S07]  /*5a90*/  IMAD R12, R3, R156, RZ ;  /* 0x0000009c030c7224 */ /* 0x000fce00078e02ff */
.L_x_238:
[----:B------:R-:W-:Y:S05]  /*5aa0*/  BSYNC B1 ;  /* 0x0000000000017941 */ /* 0x000fea0003800000 */
.L_x_237:
[----:B-1----:R-:W-:Y:S01]  /*5ab0*/  @!P5 IMAD R3, R124, R155, R12 ;  /* 0x0000009b7c03d224 */ /* 0x002fe200078e020c */
[----:B------:R-:W-:Y:S04]  /*5ac0*/  BSSY B1, `(.L_x_239) ;  /* 0x0000006000017945 */ /* 0x000fe80003800000 */
[----:B------:R1:W-:Y:S01]  /*5ad0*/  @!P5 STG.E.U8 desc[UR36][R4.64+0xc8], R3 ;  /* 0x0000c8030400d986 */ /* 0x0003e2000c101124 */
[----:B------:R-:W-:Y:S05]  /*5ae0*/  @P2 BRA `(.L_x_240) ;  /* 0x00000000000c2947 */ /* 0x000fea0003800000 */
[----:B--2---:R-:W1:Y:S02]  /*5af0*/  LDG.E.U8 R157, desc[UR36][R8.64+0xc9] ;  /* 0x0000c924089d7981 */ /* 0x004e64000c1e1100 */
[----:B-1----:R-:W-:-:S05]  /*5b00*/  PRMT R3, R157, 0x8880, RZ ;  /* 0x000088809d037816 */ /* 0x002fca00000000ff */
[----:B------:R-:W-:-:S07]  /*5b10*/  IMAD R12, R3, R156, RZ ;  /* 0x0000009c030c7224 */ /* 0x000fce00078e02ff */
.L_x_240:
[----:B------:R-:W-:Y:S05]  /*5b20*/  BSYNC B1 ;  /* 0x0000000000017941 */ /* 0x000fea0003800000 */
.L_x_239:
        /* <DEDUP_REMOVED lines=11> */
.L_x_242:
[----:B------:R-:W-:Y:S05]  /*5be0*/  BSYNC B1 ;  /* 0x0000000000017941 */ /* 0x000fea0003800000 */
.L_x_241:
[----:B-1----:R-:W-:Y:S01]  /*5bf0*/  @!P4 IMAD R3, R126, R155, R12 ;  /* 0x0000009b7e03c224 */ /* 0x002fe200078e020c */
[----:B------:R-:W-:Y:S04]  /*5c00*/  BSSY B1, `(.L_x_243) ;  /* 0x0000006000017945 */ /* 0x000fe80003800000 */
[----:B------:R1:W-:Y:S01]  /*5c10*/  @!P4 STG.E.U8 desc[UR36][R6.64+0xc8], R3 ;  /* 0x0000c8030600c986 */ /* 0x0003e2000c101124 */
[----:B------:R-:W-:Y:S05]  /*5c20*/  @P3 BRA `(.L_x_244) ;  /* 0x00000000000c3947 */ /* 0x000fea0003800000 */
[----:B--2---:R-:W1:Y:S02]  /*5c30*/  LDG.E.U8 R157, desc[UR36][R10.64+0xc9] ;  /* 0x0000c9240a9d7981 */ /* 0x004e64000c1e1100 */
[----:B-1----:R-:W-:-:S05]  /*5c40*/  PRMT R3, R157, 0x8880, RZ ;  /* 0x000088809d037816 */ /* 0x002fca00000000ff */
[----:B------:R-:W-:-:S07]  /*5c50*/  IMAD R12, R3, R156, RZ ;  /* 0x0000009c030c7224 */ /* 0x000fce00078e02ff */
.L_x_244:
[----:B------:R-:W-:Y:S05]  /*5c60*/  BSYNC B1 ;  /* 0x0000000000017941 */ /* 0x000fea0003800000 */
.L_x_243:
[----:B------:R-:W-:Y:S01]  /*5c70*/  @!P3 IMAD R127, R127, R155, R12 ;  /* 0x0000009b7f7fb224 */ /* 0x000fe200078e020c */
[----:B------:R-:W-:Y:S04]  /*5c80*/  BSSY B1, `(.L_x_245) ;  /* 0x0000006000017945 */ /* 0x000fe80003800000 */
[----:B------:R0:W-:Y:S01]  /*5c90*/  @!P3 STG.E.U8 desc[UR36][R6.64+0xc9], R127 ;  /* 0x0000c97f0600b986 */ /* 0x0001e2000c101124 */
[----:B------:R-:W-:Y:S05]  /*5ca0*/  @P5 BRA `(.L_x_246) ;  /* 0x00000000000c5947 */ /* 0x000fea0003800000 */
[----:B--2---:R-:W1:Y:S02]  /*5cb0*/  LDG.E.U8 R157, desc[UR36][R8.64+0xd0] ;  /* 0x0000d024089d7981 */ /* 0x004e64000c1e1100 */
[----:B-1----:R-:W-:-:S05]  /*5cc0*/  PRMT R3, R157, 0x8880, RZ ;  /* 0x000088809d037816 */ /* 0x002fca00000000ff */
[----:B------:R-:W-:-:S07]  /*5cd0*/  IMAD R12, R3, R156, RZ ;  /* 0x0000009c030c7224 */ /* 0x000fce00078e02ff */
.L_x_246:
[----:B------:R-:W-:Y:S05]  /*5ce0*/  BSYNC B1 ;  /* 0x0000000000017941 */ /* 0x000fea0003800000 */
.L_x_245:
[----:B-1----:R-:W-:Y:S01]  /*5cf0*/  @!P5 IMAD R3, R128, R155, R12 ;  /* 0x0000009b8003d224 */ /* 0x002fe200078e020c */
[----:B------:R-:W-:Y:S04]  /*5d00*/  BSSY B1, `(.L_x_247) ;  /* 0x0000006000017945 */ /* 0x000fe80003800000 */
[----:B------:R1:W-:Y:S01]  /*5d10*/  @!P5 STG.E.U8 desc[UR36][R4.64+0xd0], R3 ;  /* 0x0000d0030400d986 */ /* 0x0003e2000c101124 */
[----:B------:R-:W-:Y:S05]  /*5d20*/  @P2 BRA `(.L_x_248) ;  /* 0x00000000000c2947 */ /* 0x000fea0003800000 */
[----:B--2---:R-:W1:Y:S02]  /*5d30*/  LDG.E.U8 R157, desc[UR36][R8.64+0xd1] ;  /* 0x0000d124089d7981 */ /* 0x004e64000c1e1100 */
[----:B-1----:R-:W-:-:S05]  /*5d40*/  PRMT R3, R157, 0x8880, RZ ;  /* 0x000088809d037816 */ /* 0x002fca00000000ff */
[----:B------:R-:W-:-:S07]  /*5d50*/  IMAD R12, R3, R156, RZ ;  /* 0x0000009c030c7224 */ /* 0x000fce00078e02ff */
.L_x_248:
[----:B------:R-:W-:Y:S05]  /*5d60*/  BSYNC B1 ;  /* 0x0000000000017941 */ /* 0x000fea0003800000 */
.L_x_247:
        /* <DEDUP_REMOVED lines=11> */
.L_x_250:
[----:B------:R-:W-:Y:S05]  /*5e20*/  BSYNC B1 ;  /* 0x0000000000017941 */ /* 0x000fea0003800000 */
.L_x_249:
[----:B-1----:R-:W-:Y:S01]  /*5e30*/  @!P4 IMAD R3, R130, R155, R12 ;  /* 0x0000009b8203c224 */ /* 0x002fe200078e020c */
[----:B------:R-:W-:Y:S04]  /*5e40*/  BSSY B1, `(.L_x_251) ;  /* 0x0000006000017945 */ /* 0x000fe80003800000 */
[----:B------:R1:W-:Y:S01]  /*5e50*/  @!P4 STG.E.U8 desc[UR36][R6.64+0xd0], R3 ;  /* 0x0000d0030600c986 */ /* 0x0003e2000c101124 */
[----:B------:R-:W-:Y:S05]  /*5e60*/  @P3 BRA `(.L_x_252) ;  /* 0x00000000000c3947 */ /* 0x000fea0003800000 */
[----:B--2---:R-:W1:Y:S02]  /*5e70*/  LDG.E.U8 R157, desc[UR36][R10.64+0xd1] ;  /* 0x0000d1240a9d7981 */ /* 0x004e64000c1e1100 */
[----:B-1----:R-:W-:-:S05]  /*5e80*/  PRMT R3, R157, 0x8880, RZ ;  /* 0x000088809d037816 */ /* 0x002fca00000000ff */
[----:B------:R-:W-:-:S07]  /*5e90*/  IMAD R12, R3, R156, RZ ;  /* 0x0000009c030c7224 */ /* 0x000fce00078e02ff */
.L_x_252:
[----:B------:R-:W-:Y:S05]  /*5ea0*/  BSYNC B1 ;  /* 0x0000000000017941 */ /* 0x000fea0003800000 */
.L_x_251:
[----:B------:R-:W-:Y:S01]  /*5eb0*/  @!P3 IMAD R131, R131, R155, R12 ;  /* 0x0000009b8383b224 */ /* 0x000fe200078e020c */
[----:B------:R-:W-:Y:S04]  /*5ec0*/  BSSY B1, `(.L_x_253) ;  /* 0x0000006000017945 */ /* 0x000fe80003800000 */
[----:B------:R0:W-:Y:S01]  /*5ed0*/  @!P3 STG.E.U8 desc[UR36][R6.64+0xd1], R131 ;  /* 0x0000d1830600b986 */ /* 0x0001e2000c101124 */
[----:B------:R-:W-:Y:S05]  /*5ee0*/  @P5 BRA `(.L_x_254) ;  /* 0x00000000000c5947 */ /* 0x000fea0003800000 */
[----:B--2---:R-:W1:Y:S02]  /*5ef0*/  LDG.E.U8 R157, desc[UR36][R8.64+0xd8] ;  /* 0x0000d824089d7981 */ /* 0x004e64000c1e1100 */
[----:B-1----:R-:W-:-:S05]  /*5f00*/  PRMT R3, R157, 0x8880, RZ ;  /* 0x000088809d037816 */ /* 0x002fca00000000ff */
[----:B------:R-:W-:-:S07]  /*5f10*/  IMAD R12, R3, R156, RZ ;  /* 0x0000009c030c7224 */ /* 0x000fce00078e02ff */
.L_x_254:
[----:B------:R-:W-:Y:S05]  /*5f20*/  BSYNC B1 ;  /* 0x0000000000017941 */ /* 0x000fea0003800000 */
.L_x_253:
[----:B-1----:R-:W-:Y:S01]  /*5f30*/  @!P5 IMAD R3, R132, R155, R12 ;  /* 0x0000009b8403d224 */ /* 0x002fe200078e020c */
[----:B------:R-:W-:Y:S04]  /*5f40*/  BSSY B1, `(.L_x_255) ;  /* 0x0000006000017945 */ /* 0x000fe80003800000 */
[----:B------:R1:W-:Y:S01]  /*5f50*/  @!P5 STG.E.U8 desc[UR36][R4.64+0xd8], R3 ;  /* 0x0000d8030400d986 */ /* 0x0003e2000c101124 */
[----:B------:R-:W-:Y:S05]  /*5f60*/  @P2 BRA `(.L_x_256) ;  /* 0x00000000000c2947 */ /* 0x000fea0003800000 */
[----:B--2---:R-:W1:Y:S02]  /*5f70*/  LDG.E.U8 R157, desc[UR36][R8.64+0xd9] ;  /* 0x0000d924089d7981 */ /* 0x004e64000c1e1100 */
[----:B-1----:R-:W-:-:S05]  /*5f80*/  PRMT R3, R157, 0x8880, RZ ;  /* 0x000088809d037816 */ /* 0x002fca00000000ff */
[----:B------:R-:W-:-:S07]  /*5f90*/  IMAD R12, R3, R156, RZ ;  /* 0x0000009c030c7224 */ /* 0x000fce00078e02ff */
.L_x_256:
[----:B------:R-:W-:Y:S05]  /*5fa0*/  BSYNC B1 ;  /* 0x0000000000017941 */ /* 0x000fea0003800000 */
.L_x_255:
        /* <DEDUP_REMOVED lines=11> */
.L_x_258:
[----:B------:R-:W-:Y:S05]  /*6060*/  BSYNC B1 ;  /* 0x0000000000017941 */ /* 0x000fea0003800000 */
.L_x_257:
[----:B-1----:R-:W-:Y:S01]  /*6070*/  @!P4 IMAD R3, R134, R155, R12 ;  /* 0x0000009b8603c224 */ /* 0x002fe200078e020c */
[----:B------:R-:W-:Y:S04]  /*6080*/  BSSY B1, `(.L_x_259) ;  /* 0x0000006000017945 */ /* 0x000fe80003800000 */
[----:B------:R1:W-:Y:S01]  /*6090*/  @!P4 STG.E.U8 desc[UR36][R6.64+0xd8], R3 ;  /* 0x0000d8030600c986 */ /* 0x0003e2000c101124 */
[----:B------:R-:W-:Y:S05]  /*60a0*/  @P3 BRA `(.L_x_260) ;  /* 0x00000000000c3947 */ /* 0x000fea0003800000 */
[----:B--2---:R-:W1:Y:S02]  /*60b0*/  LDG.E.U8 R157, desc[UR36][R10.64+0xd9] ;  /* 0x0000d9240a9d7981 */ /* 0x004e64000c1e1100 */
[----:B-1----:R-:W-:-:S05]  /*60c0*/  PRMT R3, R157, 0x8880, RZ ;  /* 0x000088809d037816 */ /* 0x002fca00000000ff */
[----:B------:R-:W-:-:S07]  /*60d0*/  IMAD R12, R3, R156, RZ ;  /* 0x0000009c030c7224 */ /* 0x000fce00078e02ff */
.L_x_260:
[----:B------:R-:W-:Y:S05]  /*60e0*/  BSYNC B1 ;  /* 0x0000000000017941 */ /* 0x000fea0003800000 */
.L_x_259:
[----:B------:R-:W-:Y:S01]  /*60f0*/  @!P3 IMAD R135, R135, R155, R12 ;  /* 0x0000009b8787b224 */ /* 0x000fe200078e020c */
[----:B------:R-:W-:Y:S04]  /*6100*/  BSSY B1, `(.L_x_261) ;  /* 0x0000006000017945 */ /* 0x000fe80003800000 */
[----:B------:R0:W-:Y:S01]  /*6110*/  @!P3 STG.E.U8 desc[UR36][R6.64+0xd9], R135 ;  /* 0x0000d9870600b986 */ /* 0x0001e2000c101124 */
[----:B------:R-:W-:Y:S05]  /*6120*/  @P5 BRA `(.L_x_262) ;  /* 0x00000000000c5947 */ /* 0x000fea0003800000 */
[----:B--2---:R-:W1:Y:S02]  /*6130*/  LDG.E.U8 R157, desc[UR36][R8.64+0xe0] ;  /* 0x0000e024089d7981 */ /* 0x004e64000c1e1100 */
[----:B-1----:R-:W-:-:S05]  /*6140*/  PRMT R3, R157, 0x8880, RZ ;  /* 0x000088809d037816 */ /* 0x002fca00000000ff */
[----:B------:R-:W-:-:S07]  /*6150*/  IMAD R12, R3, R156, RZ ;  /* 0x0000009c030c7224 */ /* 0x000fce00078e02ff */
.L_x_262:
[----:B------:R-:W-:Y:S05]  /*6160*/  BSYNC B1 ;  /* 0x0000000000017941 */ /* 0x000fea0003800000 */
.L_x_261:
[----:B-1----:R-:W-:Y:S01]  /*6170*/  @!P5 IMAD R3, R136, R155, R12 ;  /* 0x0000009b8803d224 */ /* 0x002fe200078e020c */
[----:B------:R-:W-:Y:S04]  /*6180*/  BSSY B1, `(.L_x_263) ;  /* 0x0000006000017945 */ /* 0x000fe80003800000 */
[----:B------:R1:W-:Y:S01]  /*6190*/  @!P5 STG.E.U8 desc[UR36][R4.64+0xe0], R3 ;  /* 0x0000e0030400d986 */ /* 0x0003e2000c101124 */
[----:B------:R-:W-:Y:S05]  /*61a0*/  @P2 BRA `(.L_x_264) ;  /* 0x00000000000c2947 */ /* 0x000fea0003800000 */
[----:B--2---:R-:W1:Y:S02]  /*61b0*/  LDG.E.U8 R157, desc[UR36][R8.64+0xe1] ;  /* 0x0000e124089d7981 */ /* 0x004e64000c1e1100 */
[----:B-1----:R-:W-:-:S05]  /*61c0*/  PRMT R3, R157, 0x8880, RZ ;  /* 0x000088809d037816 */ /* 0x002fca00000000ff */
[----:B------:R-:W-:-:S07]  /*61d0*/  IMAD R12, R3, R156, RZ ;  /* 0x0000009c030c7224 */ /* 0x000fce00078e02ff */
.L_x_264:
[----:B------:R-:W-:Y:S05]  /*61e0*/  BSYNC B1 ;  /* 0x0000000000017941 */ /* 0x000fea0003800000 */
.L_x_263:
        /* <DEDUP_REMOVED lines=11> */
.L_x_266:
[----:B------:R-:W-:Y:S05]  /*62a0*/  BSYNC B1 ;  /* 0x0000000000017941 */ /* 0x000fea0003800000 */
.L_x_265:
[----:B-1----:R-:W-:Y:S01]  /*62b0*/  @!P4 IMAD R3, R138, R155, R12 ;  /* 0x0000009b8a03c224 */ /* 0x002fe200078e020c */
[----:B------:R-:W-:Y:S04]  /*62c0*/  BSSY B1, `(.L_x_267) ;  /* 0x0000006000017945 */ /* 0x000fe80003800000 */
[----:B------:R1:W-:Y:S01]  /*62d0*/  @!P4 STG.E.U8 desc[UR36][R6.64+0xe0], R3 ;  /* 0x0000e0030600c986 */ /* 0x0003e2000c101124 */
[----:B------:R-:W-:Y:S05]  /*62e0*/  @P3 BRA `(.L_x_268) ;  /* 0x00000000000c3947 */ /* 0x000fea0003800000 */
[----:B--2---:R-:W1:Y:S02]  /*62f0*/  LDG.E.U8 R157, desc[UR36][R10.64+0xe1] ;  /* 0x0000e1240a9d7981 */ /* 0x004e64000c1e1100 */
[----:B-1----:R-:W-:-:S05]  /*6300*/  PRMT R3, R157, 0x8880, RZ ;  /* 0x000088809d037816 */ /* 0x002fca00000000ff */
[----:B------:R-:W-:-:S07]  /*6310*/  IMAD R12, R3, R156, RZ ;  /* 0x0000009c030c7224 */ /* 0x000fce00078e02ff */
.L_x_268:
[----:B------:R-:W-:Y:S05]  /*6320*/  BSYNC B1 ;  /* 0x0000000000017941 */ /* 0x000fea0003800000 */
.L_x_267:
[----:B------:R-:W-:Y:S01]  /*6330*/  @!P3 IMAD R139, R139, R155, R12 ;  /* 0x0000009b8b8bb224 */ /* 0x000fe200078e020c */
[----:B------:R-:W-:Y:S04]  /*6340*/  BSSY B1, `(.L_x_269) ;  /* 0x0000006000017945 */ /* 0x000fe80003800000 */
[----:B------:R0:W-:Y:S01]  /*6350*/  @!P3 STG.E.U8 desc[UR36][R6.64+0xe1], R139 ;  /* 0x0000e18b0600b986 */ /* 0x0001e2000c101124 */
[----:B------:R-:W-:Y:S05]  /*6360*/  @P5 BRA `(.L_x_270) ;  /* 0x00000000000c5947 */ /* 0x000fea0003800000 */
[----:B--2---:R-:W1:Y:S02]  /*6370*/  LDG.E.U8 R157, desc[UR36][R8.64+0xe8] ;  /* 0x0000e824089d7981 */ /* 0x004e64000c1e1100 */
[----:B-1----:R-:W-:-:S05]  /*6380*/  PRMT R3, R157, 0x8880, RZ ;  /* 0x000088809d037816 */ /* 0x002fca00000000ff */
[----:B------:R-:W-:-:S07]  /*6390*/  IMAD R12, R3, R156, RZ ;  /* 0x0000009c030c7224 */ /* 0x000fce00078e02ff */
.L_x_270:
[----:B------:R-:W-:Y:S05]  /*63a0*/  BSYNC B1 ;  /* 0x0000000000017941 */ /* 0x000fea0003800000 */
.L_x_269:
[----:B-1----:R-:W-:Y:S01]  /*63b0*/  @!P5 IMAD R3, R140, R155, R12 ;  /* 0x0000009b8c03d224 */ /* 0x002fe200078e020c */
[----:B------:R-:W-:Y:S04]  /*63c0*/  BSSY B1, `(.L_x_271) ;  /* 0x0000006000017945 */ /* 0x000fe80003800000 */
[----:B------:R1:W-:Y:S01]  /*63d0*/  @!P5 STG.E.U8 desc[UR36][R4.64+0xe8], R3 ;  /* 0x0000e8030400d986 */ /* 0x0003e2000c101124 */
[----:B------:R-:W-:Y:S05]  /*63e0*/  @P2 BRA `(.L_x_272) ;  /* 0x00000000000c2947 */ /* 0x000fea0003800000 */
[----:B--2---:R-:W1:Y:S02]  /*63f0*/  LDG.E.U8 R157, desc[UR36][R8.64+0xe9] ;  /* 0x0000e924089d7981 */ /* 0x004e64000c1e1100 */
[----:B-1----:R-:W-:-:S05]  /*6400*/  PRMT R3, R157, 0x8880, RZ ;  /* 0x000088809d037816 */ /* 0x002fca00000000ff */
[----:B------:R-:W-:-:S07]  /*6410*/  IMAD R12, R3, R156, RZ ;  /* 0x0000009c030c7224 */ /* 0x000fce00078e02ff */
.L_x_272:
[----:B------:R-:W-:Y:S05]  /*6420*/  BSYNC B1 ;  /* 0x0000000000017941 */ /* 0x000fea0003800000 */
.L_x_271:
        /* <DEDUP_REMOVED lines=11> */
.L_x_274:
[----:B------:R-:W-:Y:S05]  /*64e0*/  BSYNC B1 ;  /* 0x0000000000017941 */ /* 0x000fea0003800000 */
.L_x_273:
[----:B-1----:R-:W-:Y:S01]  /*64f0*/  @!P4 IMAD R3, R142, R155, R12 ;  /* 0x0000009b8e03c224 */ /* 0x002fe200078e020c */
[----:B------:R-:W-:Y:S04]  /*6500*/  BSSY B1, `(.L_x_275) ;  /* 0x0000006000017945 */ /* 0x000fe80003800000 */
[----:B------:R1:W-:Y:S01]  /*6510*/  @!P4 STG.E.U8 desc[UR36][R6.64+0xe8], R3 ;  /* 0x0000e8030600c986 */ /* 0x0003e2000c101124 */
[----:B------:R-:W-:Y:S05]  /*6520*/  @P3 BRA `(.L_x_276) ;  /* 0x00000000000c3947 */ /* 0x000fea0003800000 */
[----:B--2---:R-:W1:Y:S02]  /*6530*/  LDG.E.U8 R157, desc[UR36][R10.64+0xe9] ;  /* 0x0000e9240a9d7981 */ /* 0x004e64000c1e1100 */
[----:B-1----:R-:W-:-:S05]  /*6540*/  PRMT R3, R157, 0x8880, RZ ;  /* 0x000088809d037816 */ /* 0x002fca00000000ff */
[----:B------:R-:W-:-:S07]  /*6550*/  IMAD R12, R3, R156, RZ ;  /* 0x0000009c030c7224 */ /* 0x000fce00078e02ff */
.L_x_276:
[----:B------:R-:W-:Y:S05]  /*6560*/  BSYNC B1 ;  /* 0x0000000000017941 */ /* 0x000fea0003800000 */
.L_x_275:
[----:B------:R-:W-:Y:S01]  /*6570*/  @!P3 IMAD R143, R143, R155, R12 ;  /* 0x0000009b8f8fb224 */ /* 0x000fe200078e020c */
[----:B------:R-:W-:Y:S04]  /*6580*/  BSSY B1, `(.L_x_277) ;  /* 0x0000006000017945 */ /* 0x000fe80003800000 */
[----:B------:R0:W-:Y:S01]  /*6590*/  @!P3 STG.E.U8 desc[UR36][R6.64+0xe9], R143 ;  /* 0x0000e98f0600b986 */ /* 0x0001e2000c101124 */
[----:B------:R-:W-:Y:S05]  /*65a0*/  @P5 BRA `(.L_x_278) ;  /* 0x00000000000c5947 */ /* 0x000fea0003800000 */
[----:B--2---:R-:W1:Y:S02]  /*65b0*/  LDG.E.U8 R157, desc[UR36][R8.64+0xf0] ;  /* 0x0000f024089d7981 */ /* 0x004e64000c1e1100 */
[----:B-1----:R-:W-:-:S05]  /*65c0*/  PRMT R3, R157, 0x8880, RZ ;  /* 0x000088809d037816 */ /* 0x002fca00000000ff */
[----:B------:R-:W-:-:S07]  /*65d0*/  IMAD R12, R3, R156, RZ ;  /* 0x0000009c030c7224 */ /* 0x000fce00078e02ff */
.L_x_278:
[----:B------:R-:W-:Y:S05]  /*65e0*/  BSYNC B1 ;  /* 0x0000000000017941 */ /* 0x000fea0003800000 */
.L_x_277:
[----:B-1----:R-:W-:Y:S01]  /*65f0*/  @!P5 IMAD R3, R144, R155, R12 ;  /* 0x0000009b9003d224 */ /* 0x002fe200078e020c */
[----:B------:R-:W-:Y:S04]  /*6600*/  BSSY B1, `(.L_x_279) ;  /* 0x0000006000017945 */ /* 0x000fe80003800000 */
[----:B------:R1:W-:Y:S01]  /*6610*/  @!P5 STG.E.U8 desc[UR36][R4.64+0xf0], R3 ;  /* 0x0000f0030400d986 */ /* 0x0003e2000c101124 */
[----:B------:R-:W-:Y:S05]  /*6620*/  @P2 BRA `(.L_x_280) ;  /* 0x00000000000c2947 */ /* 0x000fea0003800000 */
[----:B--2---:R-:W1:Y:S02]  /*6630*/  LDG.E.U8 R157, desc[UR36][R8.64+0xf1] ;  /* 0x0000f124089d7981 */ /* 0x004e64000c1e1100 */
[----:B-1----:R-:W-:-:S05]  /*6640*/  PRMT R3, R157, 0x8880, RZ ;  /* 0x000088809d037816 */ /* 0x002fca00000000ff */
[----:B------:R-:W-:-:S07]  /*6650*/  IMAD R12, R3, R156, RZ ;  /* 0x0000009c030c7224 */ /* 0x000fce00078e02ff */
.L_x_280:
[----:B------:R-:W-:Y:S05]  /*6660*/  BSYNC B1 ;  /* 0x0000000000017941 */ /* 0x000fea0003800000 */
.L_x_279:
[C---:B------:R-:W-:Y:S01]  /*6670*/  ISETP.LT.OR P4, PT, R0.reuse, 0xf1, !P0 ;  /* 0x000000f10000780c */ /* 0x040fe20004781670 */
[----:B------:R-:W-:Y:S01]  /*6680*/  @!P2 IMAD R145, R145, R155, R12 ;  /* 0x0000009b9191a224 */ /* 0x000fe200078e020c */
[----:B------:R-:W-:Y:S01]  /*6690*/  BSSY B1, `(.L_x_281) ;  /* 0x000000a000017945 */ /* 0x000fe20003800000 */
[C---:B------:R-:W-:Y:S02]  /*66a0*/  ISETP.LT.OR P3, PT, R0.reuse, 0xf2, !P0 ;  /* 0x000000f20000780c */ /* 0x040fe40004761670 */
        /* <DEDUP_REMOVED lines=8> */
.L_x_282:
[----:B------:R-:W-:Y:S05]  /*6730*/  BSYNC B1 ;  /* 0x0000000000017941 */ /* 0x000fea0003800000 */
.L_x_281:
[----:B-1----:R-:W-:Y:S01]  /*6740*/  @!P4 IMAD R3, R146, R155, R12 ;  /* 0x0000009b9203c224 */ /* 0x002fe200078e020c */
[----:B------:R-:W-:Y:S04]  /*6750*/  BSSY B1, `(.L_x_283) ;  /* 0x0000006000017945 */ /* 0x000fe80003800000 */
[----:B------:R1:W-:Y:S01]  /*6760*/  @!P4 STG.E.U8 desc[UR36][R6.64+0xf0], R3 ;  /* 0x0000f0030600c986 */ /* 0x0003e2000c101124 */
[----:B------:R-:W-:Y:S05]  /*6770*/  @P3 BRA `(.L_x_284) ;  /* 0x00000000000c3947 */ /* 0x000fea0003800000 */
[----:B--2---:R-:W1:Y:S02]  /*6780*/  LDG.E.U8 R157, desc[UR36][R10.64+0xf1] ;  /* 0x0000f1240a9d7981 */ /* 0x004e64000c1e1100 */
[----:B-1----:R-:W-:-:S05]  /*6790*/  PRMT R3, R157, 0x8880, RZ ;  /* 0x000088809d037816 */ /* 0x002fca00000000ff */
[----:B------:R-:W-:-:S07]  /*67a0*/  IMAD R12, R3, R156, RZ ;  /* 0x0000009c030c7224 */ /* 0x000fce00078e02ff */
.L_x_284:
[----:B------:R-:W-:Y:S05]  /*67b0*/  BSYNC B1 ;  /* 0x0000000000017941 */ /* 0x000fea0003800000 */
.L_x_283:
[----:B------:R-:W-:Y:S01]  /*67c0*/  @!P3 IMAD R147, R147, R155, R12 ;  /* 0x0000009b9393b224 */ /* 0x000fe200078e020c */
[----:B------:R-:W-:Y:S04]  /*67d0*/  BSSY B1, `(.L_x_285) ;  /* 0x0000006000017945 */ /* 0x000fe80003800000 */
[----:B------:R0:W-:Y:S01]  /*67e0*/  @!P3 STG.E.U8 desc[UR36][R6.64+0xf1], R147 ;  /* 0x0000f1930600b986 */ /* 0x0001e2000c101124 */
[----:B------:R-:W-:Y:S05]  /*67f0*/  @P2 BRA `(.L_x_286) ;  /* 0x00000000000c2947 */ /* 0x000fea0003800000 */
[----:B--2---:R-:W1:Y:S02]  /*6800*/  LDG.E.U8 R157, desc[UR36][R8.64+0xf8] ;  /* 0x0000f824089d7981 */ /* 0x004e64000c1e1100 */
[----:B-1----:R-:W-:-:S05]  /*6810*/  PRMT R3, R157, 0x8880, RZ ;  /* 0x000088809d037816 */ /* 0x002fca00000000ff */
[----:B------:R-:W-:-:S07]  /*6820*/  IMAD R12, R3, R156, RZ ;  /* 0x0000009c030c7224 */ /* 0x000fce00078e02ff */
.L_x_286:
[----:B------:R-:W-:Y:S05]  /*6830*/  BSYNC B1 ;  /* 0x0000000000017941 */ /* 0x000fea0003800000 */
.L_x_285:
[----:B-1----:R-:W-:Y:S01]  /*6840*/  @!P2 IMAD R3, R148, R155, R12 ;  /* 0x0000009b9403a224 */ /* 0x002fe200078e020c */
[----:B------:R-:W-:Y:S04]  /*6850*/  BSSY B1, `(.L_x_287) ;  /* 0x0000006000017945 */ /* 0x000fe80003800000 */
[----:B------:R1:W-:Y:S01]  /*6860*/  @!P2 STG.E.U8 desc[UR36][R4.64+0xf8], R3 ;  /* 0x0000f8030400a986 */ /* 0x0003e2000c101124 */
[----:B------:R-:W-:Y:S05]  /*6870*/  @P1 BRA `(.L_x_288) ;  /* 0x00000000000c1947 */ /* 0x000fea0003800000 */
[----:B--2---:R-:W1:Y:S02]  /*6880*/  LDG.E.U8 R157, desc[UR36][R8.64+0xf9] ;  /* 0x0000f924089d7981 */ /* 0x004e64000c1e1100 */
[----:B-1----:R-:W-:-:S05]  /*6890*/  PRMT R3, R157, 0x8880, RZ ;  /* 0x000088809d037816 */ /* 0x002fca00000000ff */
[----:B------:R-:W-:-:S07]  /*68a0*/  IMAD R12, R3, R156, RZ ;  /* 0x0000009c030c7224 */ /* 0x000fce00078e02ff */
.L_x_288:
[----:B------:R-:W-:Y:S05]  /*68b0*/  BSYNC B1 ;  /* 0x0000000000017941 */ /* 0x000fea0003800000 */
.L_x_287:
[----:B------:R-:W-:Y:S01]  /*68c0*/  @!P1 IMAD R149, R149, R155, R12 ;  /* 0x0000009b95959224 */ /* 0x000fe200078e020c */
[----:B------:R-:W-:Y:S04]  /*68d0*/  BSSY B1, `(.L_x_289) ;  /* 0x0000006000017945 */ /* 0x000fe80003800000 */
[----:B------:R0:W-:Y:S01]  /*68e0*/  @!P1 STG.E.U8 desc[UR36][R4.64+0xf9], R149 ;  /* 0x0000f99504009986 */ /* 0x0001e2000c101124 */
[----:B------:R-:W-:Y:S05]  /*68f0*/  @P5 BRA `(.L_x_290) ;  /* 0x00000000000c5947 */ /* 0x000fea0003800000 */
[----:B--2---:R-:W1:Y:S02]  /*6900*/  LDG.E.U8 R157, desc[UR36][R10.64+0xf8] ;  /* 0x0000f8240a9d7981 */ /* 0x004e64000c1e1100 */
[----:B-1----:R-:W-:-:S05]  /*6910*/  PRMT R3, R157, 0x8880, RZ ;  /* 0x000088809d037816 */ /* 0x002fca00000000ff */
[----:B------:R-:W-:-:S07]  /*6920*/  IMAD R12, R3, R156, RZ ;  /* 0x0000009c030c7224 */ /* 0x000fce00078e02ff */
.L_x_290:
[----:B------:R-:W-:Y:S05]  /*6930*/  BSYNC B1 ;  /* 0x0000000000017941 */ /* 0x000fea0003800000 */
.L_x_289:
[----:B-1----:R-:W-:Y:S01]  /*6940*/  @!P5 IMAD R3, R150, R155, R12 ;  /* 0x0000009b9603d224 */ /* 0x002fe200078e020c */
[----:B------:R-:W-:Y:S01]  /*6950*/  ISETP.LT.OR P0, PT, R0, 0xfa, !P0 ;  /* 0x000000fa0000780c */ /* 0x000fe20004701670 */
[----:B------:R-:W-:Y:S03]  /*6960*/  BSSY B1, `(.L_x_291) ;  /* 0x0000006000017945 */ /* 0x000fe60003800000 */
[----:B------:R1:W-:Y:S09]  /*6970*/  @!P5 STG.E.U8 desc[UR36][R6.64+0xf8], R3 ;  /* 0x0000f8030600d986 */ /* 0x0003f2000c101124 */
[----:B------:R-:W-:Y:S05]  /*6980*/  @P0 BRA `(.L_x_292) ;  /* 0x00000000000c0947 */ /* 0x000fea0003800000 */
[----:B--2---:R-:W1:Y:S02]  /*6990*/  LDG.E.U8 R157, desc[UR36][R10.64+0xf9] ;  /* 0x0000f9240a9d7981 */ /* 0x004e64000c1e1100 */
[----:B-1----:R-:W-:-:S05]  /*69a0*/  PRMT R3, R157, 0x8880, RZ ;  /* 0x000088809d037816 */ /* 0x002fca00000000ff */
[----:B------:R-:W-:-:S07]  /*69b0*/  IMAD R12, R3, R156, RZ ;  /* 0x0000009c030c7224 */ /* 0x000fce00078e02ff */
.L_x_292:
[----:B------:R-:W-:Y:S05]  /*69c0*/  BSYNC B1 ;  /* 0x0000000000017941 */ /* 0x000fea0003800000 */
.L_x_291:
[----:B------:R-:W-:Y:S01]  /*69d0*/  IMAD R151, R151, R155, R12 ;  /* 0x0000009b97977224 */ /* 0x000fe200078e020c */
[----:B------:R-:W-:Y:S06]  /*69e0*/  @P0 BRA `(.L_x_293) ;  /* 0x0000001800100947 */ /* 0x000fec0003800000 */
[----:B------:R0:W-:Y:S01]  /*69f0*/  STG.E.U8 desc[UR36][R6.64+0xf9], R151 ;  /* 0x0000f99706007986 */ /* 0x0001e2000c101124 */
[----:B------:R-:W-:Y:S05]  /*6a00*/  BRA `(.L_x_293) ;  /* 0x0000001800087947 */ /* 0x000fea0003800000 */
.L_x_36:
[C---:B------:R-:W-:Y:S02]  /*6a10*/  ISETP.GE.AND P1, PT, R162.reuse, 0x1, PT ;  /* 0x00000001a200780c */ /* 0x040fe40003f26270 */
[----:B------:R-:W-:Y:S02]  /*6a20*/  ISETP.GE.AND P0, PT, R162, 0x9, PT ;  /* 0x00000009a200780c */ /* 0x000fe40003f06270 */
[C---:B------:R-:W-:Y:S02]  /*6a30*/  ISETP.LT.OR P4, PT, R0.reuse, 0x1, !P1 ;  /* 0x000000010000780c */ /* 0x040fe40004f81670 */
[C---:B------:R-:W-:Y:S02]  /*6a40*/  ISETP.LT.OR P3, PT, R0.reuse, 0x2, !P1 ;  /* 0x000000020000780c */ /* 0x040fe40004f61670 */
[C---:B------:R-:W-:Y:S02]  /*6a50*/  ISETP.LT.OR P2, PT, R0.reuse, 0x1, !P0 ;  /* 0x000000010000780c */ /* 0x040fe40004741670 */
[----:B------:R-:W-:-:S07]  /*6a60*/  ISETP.LT.OR P5, PT, R0, 0x2, !P0 ;  /* 0x000000020000780c */ /* 0x000fce00047a1670 */
[-C--:B------:R-:W-:Y:S02]  /*6a70*/  @!P4 IMAD R3, R24, R155.reuse, RZ ;  /* 0x0000009b1803c224 */ /* 0x080fe400078e02ff */
[-C--:B------:R-:W-:Y:S02]  /*6a80*/  @!P3 IMAD R25, R25, R155.reuse, RZ ;  /* 0x0000009b1919b224 */ /* 0x080fe400078e02ff */
[-C--:B------:R-:W-:Y:S01]  /*6a90*/  @!P2 IMAD R9, R26, R155.reuse, RZ ;  /* 0x0000009b1a09a224 */ /* 0x080fe200078e02ff */
[----:B------:R0:W-:Y:S01]  /*6aa0*/  @!P4 STG.E.U8 desc[UR36][R4.64], R3 ;  /* 0x000000030400c986 */ /* 0x0001e2000c101124 */
[C---:B------:R-:W-:Y:S01]  /*6ab0*/  ISETP.LT.OR P4, PT, R0.reuse, 0x9, !P1 ;  /* 0x000000090000780c */ /* 0x040fe20004f81670 */
[----:B------:R-:W-:Y:S02]  /*6ac0*/  @!P5 IMAD R27, R27, R155, RZ ;  /* 0x0000009b1b1bd224 */ /* 0x000fe400078e02ff */
[----:B------:R-:W-:Y:S01]  /*6ad0*/  @!P3 STG.E.U8 desc[UR36][R4.64+0x1], R25 ;  /* 0x000001190400b986 */ /* 0x000fe2000c101124 */
[----:B------:R-:W-:-:S03]  /*6ae0*/  ISETP.LT.OR P3, PT, R0, 0xa, !P1 ;  /* 0x0000000a0000780c */ /* 0x000fc60004f61670 */
[----:B------:R1:W-:Y:S01]  /*6af0*/  @!P2 STG.E.U8 desc[UR36][R6.64], R9 ;  /* 0x000000090600a986 */ /* 0x0003e2000c101124 */
[----:B------:R-:W-:-:S03]  /*6b00*/  ISETP.LT.OR P2, PT, R0, 0x9, !P0 ;  /* 0x000000090000780c */ /* 0x000fc60004741670 */
[----:B------:R-:W-:Y:S01]  /*6b10*/  @!P5 STG.E.U8 desc[UR36][R6.64+0x1], R27 ;  /* 0x0000011b0600d986 */ /* 0x000fe2000c101124 */
[----:B------:R-:W-:Y:S01]  /*6b20*/  ISETP.LT.OR P5, PT, R0, 0xa, !P0 ;  /* 0x0000000a0000780c */ /* 0x000fe200047a1670 */
[----:B------:R-:W-:-:S04]  /*6b30*/  @!P4 IMAD R11, R28, R155, RZ ;  /* 0x0000009b1c0bc224 */ /* 0x000fc800078e02ff */
[-C--:B------:R-:W-:Y:S01]  /*6b40*/  @!P3 IMAD R29, R29, R155.reuse, RZ ;  /* 0x0000009b1d1db224 */ /* 0x080fe200078e02ff */
[----:B------:R-:W-:Y:S01]  /*6b50*/  @!P4 STG.E.U8 desc[UR36][R4.64+0x8], R11 ;  /* 0x0000080b0400c986 */ /* 0x000fe2000c101124 */
[----:B------:R-:W-:Y:S02]  /*6b60*/  ISETP.LT.OR P4, PT, R0, 0x11, !P1 ;  /* 0x000000110000780c */ /* 0x000fe40004f81670 */
[-C--:B0-----:R-:W-:Y:S01]  /*6b70*/  @!P2 IMAD R3, R30, R155.reuse, RZ ;  /* 0x0000009b1e03a224 */ /* 0x081fe200078e02ff */
[----:B------:R-:W-:Y:S01]  /*6b80*/  @!P3 STG.E.U8 desc[UR36][R4.64+0x9], R29 ;  /* 0x0000091d0400b986 */ /* 0x000fe2000c101124 */
[C---:B------:R-:W-:Y:S02]  /*6b90*/  ISETP.LT.OR P3, PT, R0.reuse, 0x12, !P1 ;  /* 0x000000120000780c */ /* 0x040fe40004f61670 */
[----:B------:R-:W-:Y:S01]  /*6ba0*/  @!P5 IMAD R31, R31, R155, RZ ;  /* 0x0000009b1f1fd224 */ /* 0x000fe200078e02ff */
[----:B------:R0:W-:Y:S01]  /*6bb0*/  @!P2 STG.E.U8 desc[UR36][R6.64+0x8], R3 ;  /* 0x000008030600a986 */ /* 0x0001e2000c101124 */
[----:B------:R-:W-:-:S03]  /*6bc0*/  ISETP.LT.OR P2, PT, R0, 0x11, !P0 ;  /* 0x000000110000780c */ /* 0x000fc60004741670 */
[----:B------:R-:W-:Y:S01]  /*6bd0*/  @!P5 STG.E.U8 desc[UR36][R6.64+0x9], R31 ;  /* 0x0000091f0600d986 */ /* 0x000fe2000c101124 */
[----:B------:R-:W-:Y:S01]  /*6be0*/  ISETP.LT.OR P5, PT, R0, 0x12, !P0 ;  /* 0x000000120000780c */ /* 0x000fe200047a1670 */
[----:B-1----:R-:W-:-:S04]  /*6bf0*/  @!P4 IMAD R9, R32, R155, RZ ;  /* 0x0000009b2009c224 */ /* 0x002fc800078e02ff */
        /* <DEDUP_REMOVED lines=301> */
[----:B------:R1:W-:Y:S01]  /*7ed0*/  @!P4 STG.E.U8 desc[UR36][R4.64+0xd8], R11 ;  /* 0x0000d80b0400c986 */ /* 0x0003e2000c101124 */
        /* <DEDUP_REMOVED lines=13> */
[-C--:B-1----:R-:W-:Y:S01]  /*7fb0*/  @!P2 IMAD R11, R138, R155.reuse, RZ ;  /* 0x0000009b8a0ba224 */ /* 0x082fe200078e02ff */
[----:B------:R-:W-:Y:S01]  /*7fc0*/  @!P3 STG.E.U8 desc[UR36][R4.64+0xe1], R137 ;  /* 0x0000e1890400b986 */ /* 0x000fe2000c101124 */
[C---:B------:R-:W-:Y:S02]  /*7fd0*/  ISETP.LT.OR P3, PT, R0.reuse, 0xea, !P1 ;  /* 0x000000ea0000780c */ /* 0x040fe40004f61670 */
[----:B------:R-:W-:Y:S01]  /*7fe0*/  @!P5 IMAD R139, R139, R155, RZ ;  /* 0x0000009b8b8bd224 */ /* 0x000fe200078e02ff */
[----:B------:R1:W-:Y:S01]  /*7ff0*/  @!P2 STG.E.U8 desc[UR36][R6.64+0xe0], R11 ;  /* 0x0000e00b0600a986 */ /* 0x0003e2000c101124 */
[----:B------:R-:W-:-:S03]  /*8000*/  ISETP.LT.OR P2, PT, R0, 0xe9, !P0 ;  /* 0x000000e90000780c */ /* 0x000fc60004741670 */
[----:B------:R-:W-:Y:S01]  /*8010*/  @!P5 STG.E.U8 desc[UR36][R6.64+0xe1], R139 ;  /* 0x0000e18b0600d986 */ /* 0x000fe2000c101124 */
[----:B------:R-:W-:Y:S01]  /*8020*/  ISETP.LT.OR P5, PT, R0, 0xea, !P0 ;  /* 0x000000ea0000780c */ /* 0x000fe200047a1670 */
[----:B0-----:R-:W-:-:S04]  /*8030*/  @!P4 IMAD R3, R140, R155, RZ ;  /* 0x0000009b8c03c224 */ /* 0x001fc800078e02ff */
[-C--:B------:R-:W-:Y:S01]  /*8040*/  @!P3 IMAD R141, R141, R155.reuse, RZ ;  /* 0x0000009b8d8db224 */ /* 0x080fe200078e02ff */
[----:B------:R0:W-:Y:S01]  /*8050*/  @!P4 STG.E.U8 desc[UR36][R4.64+0xe8], R3 ;  /* 0x0000e8030400c986 */ /* 0x0001e2000c101124 */
[----:B------:R-:W-:Y:S02]  /*8060*/  ISETP.LT.OR P4, PT, R0, 0xf2, !P1 ;  /* 0x000000f20000780c */ /* 0x000fe40004f81670 */
[-C--:B---3--:R-:W-:Y:S01]  /*8070*/  @!P2 IMAD R9, R142, R155.reuse, RZ ;  /* 0x0000009b8e09a224 */ /* 0x088fe200078e02ff */
[----:B------:R-:W-:Y:S01]  /*8080*/  @!P3 STG.E.U8 desc[UR36][R4.64+0xe9], R141 ;  /* 0x0000e98d0400b986 */ /* 0x000fe2000c101124 */
[C---:B------:R-:W-:Y:S02]  /*8090*/  ISETP.LT.OR P3, PT, R0.reuse, 0xf1, !P1 ;  /* 0x000000f10000780c */ /* 0x040fe40004f61670 */
[----:B------:R-:W-:Y:S01]  /*80a0*/  @!P5 IMAD R143, R143, R155, RZ ;  /* 0x0000009b8f8fd224 */ /* 0x000fe200078e02ff */
[----:B------:R-:W-:Y:S01]  /*80b0*/  @!P2 STG.E.U8 desc[UR36][R6.64+0xe8], R9 ;  /* 0x0000e8090600a986 */ /* 0x000fe2000c101124 */
[----:B------:R-:W-:-:S03]  /*80c0*/  ISETP.LT.OR P2, PT, R0, 0xf1, !P0 ;  /* 0x000000f10000780c */ /* 0x000fc60004741670 */
[----:B------:R-:W-:Y:S01]  /*80d0*/  @!P5 STG.E.U8 desc[UR36][R6.64+0xe9], R143 ;  /* 0x0000e98f0600d986 */ /* 0x000fe2000c101124 */
[----:B------:R-:W-:Y:S01]  /*80e0*/  ISETP.LT.OR P5, PT, R0, 0xf9, !P0 ;  /* 0x000000f90000780c */ /* 0x000fe200047a1670 */
[----:B------:R-:W-:-:S04]  /*80f0*/  @!P4 IMAD R145, R145, R155, RZ ;  /* 0x0000009b9191c224 */ /* 0x000fc800078e02ff */
[-C--:B-1----:R-:W-:Y:S01]  /*8100*/  @!P3 IMAD R11, R144, R155.reuse, RZ ;  /* 0x0000009b900bb224 */ /* 0x082fe200078e02ff */
[----:B------:R-:W-:Y:S01]  /*8110*/  @!P4 STG.E.U8 desc[UR36][R4.64+0xf1], R145 ;  /* 0x0000f1910400c986 */ /* 0x000fe2000c101124 */
[C---:B------:R-:W-:Y:S02]  /*8120*/  ISETP.LT.OR P4, PT, R0.reuse, 0xf2, !P0 ;  /* 0x000000f20000780c */ /* 0x040fe40004781670 */
[C---:B------:R-:W-:Y:S01]  /*8130*/  ISETP.LT.OR P0, PT, R0.reuse, 0xfa, !P0 ;  /* 0x000000fa0000780c */ /* 0x040fe20004701670 */
[----:B------:R1:W-:Y:S01]  /*8140*/  @!P3 STG.E.U8 desc[UR36][R4.64+0xf0], R11 ;  /* 0x0000f00b0400b986 */ /* 0x0003e2000c101124 */
[----:B------:R-:W-:Y:S01]  /*8150*/  ISETP.LT.OR P3, PT, R0, 0xf9, !P1 ;  /* 0x000000f90000780c */ /* 0x000fe20004f61670 */
[----:B0-----:R-:W-:Y:S01]  /*8160*/  @!P2 IMAD R3, R146, R155, RZ ;  /* 0x0000009b9203a224 */ /* 0x001fe200078e02ff */
[----:B------:R-:W-:-:S04]  /*8170*/  ISETP.LT.OR P1, PT, R0, 0xfa, !P1 ;  /* 0x000000fa0000780c */ /* 0x000fc80004f21670 */
[----:B------:R0:W-:Y:S03]  /*8180*/  @!P2 STG.E.U8 desc[UR36][R6.64+0xf0], R3 ;  /* 0x0000f0030600a986 */ /* 0x0001e6000c101124 */
[-C--:B------:R-:W-:Y:S02]  /*8190*/  @!P4 IMAD R147, R147, R155.reuse, RZ ;  /* 0x0000009b9393c224 */ /* 0x080fe400078e02ff */
[-C--:B-1----:R-:W-:Y:S02]  /*81a0*/  @!P5 IMAD R11, R150, R155.reuse, RZ ;  /* 0x0000009b960bd224 */ /* 0x082fe400078e02ff */
[-C--:B------:R-:W-:Y:S01]  /*81b0*/  @!P3 IMAD R9, R148, R155.reuse, RZ ;  /* 0x0000009b9409b224 */ /* 0x080fe200078e02ff */
[----:B------:R0:W-:Y:S01]  /*81c0*/  @!P4 STG.E.U8 desc[UR36][R6.64+0xf1], R147 ;  /* 0x0000f1930600c986 */ /* 0x0001e2000c101124 */
[-C--:B------:R-:W-:Y:S02]  /*81d0*/  @!P1 IMAD R149, R149, R155.reuse, RZ ;  /* 0x0000009b95959224 */ /* 0x080fe400078e02ff */
[----:B------:R-:W-:Y:S01]  /*81e0*/  @!P0 IMAD R151, R151, R155, RZ ;  /* 0x0000009b97978224 */ /* 0x000fe200078e02ff */
[----:B------:R0:W-:Y:S04]  /*81f0*/  @!P3 STG.E.U8 desc[UR36][R4.64+0xf8], R9 ;  /* 0x0000f8090400b986 */ /* 0x0001e8000c101124 */
[----:B------:R0:W-:Y:S04]  /*8200*/  @!P1 STG.E.U8 desc[UR36][R4.64+0xf9], R149 ;  /* 0x0000f99504009986 */ /* 0x0001e8000c101124 */
[----:B------:R0:W-:Y:S04]  /*8210*/  @!P5 STG.E.U8 desc[UR36][R6.64+0xf8], R11 ;  /* 0x0000f80b0600d986 */ /* 0x0001e8000c101124 */
[----:B------:R0:W-:Y:S02]  /*8220*/  @!P0 STG.E.U8 desc[UR36][R6.64+0xf9], R151 ;  /* 0x0000f99706008986 */ /* 0x0001e4000c101124 */
.L_x_293:
[----:B------:R-:W-:Y:S05]  /*8230*/  BSYNC B0 ;  /* 0x0000000000007941 */ /* 0x000fea0003800000 */
.L_x_35:
[----:B------:R-:W-:Y:S01]  /*8240*/  ULDC UR4, c[0x0][0xc] ;  /* 0x0000030000047ab9 */ /* 0x000fe20000000800 */
[----:B------:R-:W-:Y:S01]  /*8250*/  ULDC UR5, c[0x0][0x10] ;  /* 0x0000040000057ab9 */ /* 0x000fe20000000800 */
[----:B01----:R-:W0:Y:S01]  /*8260*/  LDC R3, c[0x0][0x14] ;  /* 0x00000500ff037b82 */ /* 0x003e220000000800 */
[----:B------:R-:W-:Y:S01]  /*8270*/  UIMAD.WIDE.U32 UR4, UR4, UR5, URZ ;  /* 0x00000005040472a5 */ /* 0x000fe2000f8e003f */
[----:B------:R-:W-:Y:S01]  /*8280*/  PRMT R0, RZ, 0x7610, R0 ;  /* 0x00007610ff007816 */ /* 0x000fe20000000000 */
[----:B------:R-:W-:Y:S02]  /*8290*/  IMAD.MOV.U32 R153, RZ, RZ, -0x1 ;  /* 0xffffffffff997424 */ /* 0x000fe400078e00ff */
[----:B------:R-:W-:Y:S02]  /*82a0*/  IMAD.MOV.U32 R22, RZ, RZ, -0x1 ;  /* 0xffffffffff167424 */ /* 0x000fe400078e00ff */
[----:B0-----:R-:W-:-:S04]  /*82b0*/  IMAD.WIDE.U32 R16, R3, UR4, R16 ;  /* 0x0000000403107c25 */ /* 0x001fc8000f8e0010 */
[----:B------:R-:W-:Y:S01]  /*82c0*/  IMAD R3, R3, UR5, RZ ;  /* 0x0000000503037c24 */ /* 0x000fe2000f8e02ff */
[----:B------:R-:W-:Y:S02]  /*82d0*/  ULDC.64 UR4, c[0x0][0x650] ;  /* 0x0001940000047ab9 */ /* 0x000fe40000000a00 */
[----:B------:R-:W-:Y:S01]  /*82e0*/  ISETP.GE.U32.AND P0, PT, R16, UR4, PT ;  /* 0x0000000410007c0c */ /* 0x000fe2000bf06070 */
[----:B------:R-:W-:-:S05]  /*82f0*/  IMAD.IADD R17, R17, 0x1, R3 ;  /* 0x0000000111117824 */ /* 0x000fca00078e0203 */
[----:B------:R-:W-:-:S13]  /*8300*/  ISETP.GE.U32.AND.EX P0, PT, R17, UR5, PT, P0 ;  /* 0x0000000511007c0c */ /* 0x000fda000bf06100 */
[----:B------:R-:W-:Y:S05]  /*8310*/  @P0 BRA `(.L_x_294) ;  /* 0x0000000400640947 */ /* 0x000fea0003800000 */
[----:B------:R-:W0:Y:S01]  /*8320*/  S2R R12, SR_CTAID.X ;  /* 0x00000000000c7919 */ /* 0x000e220000002500 */
[----:B------:R-:W1:Y:S01]  /*8330*/  LDC.64 R10, c[0x0][0x628] ;  /* 0x00018a00ff0a7b82 */ /* 0x000e620000000a00 */
[----:B------:R-:W-:Y:S01]  /*8340*/  ULDC UR4, c[0x0][0x150] ;  /* 0x0000540000047ab9 */ /* 0x000fe20000000800 */
[----:B------:R-:W-:Y:S01]  /*8350*/  IMAD.MOV.U32 R8, RZ, RZ, R16 ;  /* 0x000000ffff087224 */ /* 0x000fe200078e0010 */
[----:B------:R-:W0:Y:S01]  /*8360*/  S2R R24, SR_CTAID.Y ;  /* 0x0000000000187919 */ /* 0x000e220000002600 */
[----:B------:R-:W-:-:S04]  /*8370*/  IMAD.MOV.U32 R9, RZ, RZ, R17 ;  /* 0x000000ffff097224 */ /* 0x000fc800078e0011 */
[----:B------:R-:W2:Y:S08]  /*8380*/  LDC R21, c[0x0][0x144] ;  /* 0x00005100ff157b82 */ /* 0x000eb00000000800 */
[----:B------:R-:W2:Y:S08]  /*8390*/  LDC R0, c[0x0][0x630] ;  /* 0x00018c00ff007b82 */ /* 0x000eb00000000800 */
[----:B------:R-:W2:Y:S01]  /*83a0*/  LDC.64 R14, c[0x0][0x620] ;  /* 0x00018800ff0e7b82 */ /* 0x000ea20000000a00 */
[----:B-1----:R-:W-:-:S04]  /*83b0*/  ISETP.NE.U32.AND P0, PT, R10, RZ, PT ;  /* 0x000000ff0a00720c */ /* 0x002fc80003f05070 */
[----:B------:R-:W-:Y:S02]  /*83c0*/  ISETP.NE.AND.EX P0, PT, R11, RZ, PT, P0 ;  /* 0x000000ff0b00720c */ /* 0x000fe40003f05300 */
[----:B0-----:R-:W-:-:S05]  /*83d0*/  I2FP.F32.U32 R3, R12 ;  /* 0x0000000c00037245 */ /* 0x001fca0000201000 */
[----:B------:R-:W-:-:S04]  /*83e0*/  FMUL R3, R3, UR4 ;  /* 0x0000000403037c20 */ /* 0x000fc80008400000 */
[----:B------:R0:W1:Y:S02]  /*83f0*/  F2I.U32.TRUNC.NTZ R20, R3 ;  /* 0x0000000300147305 */ /* 0x000064000020f000 */
[----:B------:R-:W-:Y:S05]  /*8400*/  @!P0 BRA `(.L_x_295) ;  /* 0x0000000000288947 */ /* 0x000fea0003800000 */
[----:B0-----:R-:W0:Y:S02]  /*8410*/  LDC R3, c[0x0][0x634] ;  /* 0x00018d00ff037b82 */ /* 0x001e240000000800 */
[----:B0-----:R-:W-:-:S05]  /*8420*/  IADD3 R3, P0, R16, R3, RZ ;  /* 0x0000000310037210 */ /* 0x001fca0007f1e0ff */
[----:B------:R-:W-:-:S04]  /*8430*/  IMAD.X R13, RZ, RZ, R17, P0 ;  /* 0x000000ffff0d7224 */ /* 0x000fc800000e0611 */
[----:B---3--:R-:W-:-:S04]  /*8440*/  IMAD.WIDE.U32 R4, R13, R10, RZ ;  /* 0x0000000a0d047225 */ /* 0x008fc800078e00ff */
[----:B----4-:R-:W-:-:S04]  /*8450*/  IMAD.WIDE.U32 R6, P0, R3, R11, R4 ;  /* 0x0000000b03067225 */ /* 0x010fc80007800004 */
[----:B------:R-:W-:-:S04]  /*8460*/  IMAD.WIDE.U32 R4, R3, R10, RZ ;  /* 0x0000000a03047225 */ /* 0x000fc800078e00ff */
[----:B------:R-:W-:Y:S01]  /*8470*/  IMAD.X R9, RZ, RZ, RZ, P0 ;  /* 0x000000ffff097224 */ /* 0x000fe200000e06ff */
[----:B------:R-:W-:Y:S01]  /*8480*/  IADD3 RZ, P0, R5, R6, RZ ;  /* 0x0000000605ff7210 */ /* 0x000fe20007f1e0ff */
[----:B------:R-:W-:-:S04]  /*8490*/  IMAD.MOV.U32 R8, RZ, RZ, R7 ;  /* 0x000000ffff087224 */ /* 0x000fc800078e0007 */
[----:B------:R-:W-:-:S08]  /*84a0*/  IMAD.WIDE.U32.X R8, R13, R11, R8, P0 ;  /* 0x0000000b0d087225 */ /* 0x000fd000000e0408 */
.L_x_295:
[----:B------:R-:W3:Y:S01]  /*84b0*/  LDC.64 R28, c[0x0][0x640] ;  /* 0x00019000ff1c7b82 */ /* 0x000ee20000000a00 */
[-CC-:B--2---:R-:W-:Y:S01]  /*84c0*/  SHF.R.U64 R22, R8, R0.reuse, R9.reuse ;  /* 0x0000000008167219 */ /* 0x184fe20000001209 */
[----:B-1----:R-:W-:Y:S01]  /*84d0*/  IMAD.MOV R20, RZ, RZ, -R20 ;  /* 0x000000ffff147224 */ /* 0x002fe200078e0a14 */
[----:B------:R-:W-:Y:S01]  /*84e0*/  SHF.R.U32.HI R0, RZ, R0, R9 ;  /* 0x00000000ff007219 */ /* 0x000fe20000011609 */
[----:B------:R-:W-:Y:S01]  /*84f0*/  ULDC UR4, c[0x0][0x154] ;  /* 0x0000550000047ab9 */ /* 0x000fe20000000800 */
[----:B0-----:R-:W-:Y:S01]  /*8500*/  IADD3 R3, P0, RZ, -R22, RZ ;  /* 0x80000016ff037210 */ /* 0x001fe20007f1e0ff */
[----:B------:R-:W-:Y:S02]  /*8510*/  IMAD R21, R21, R20, R12 ;  /* 0x0000001415157224 */ /* 0x000fe400078e020c */
[----:B----4-:R-:W0:Y:S01]  /*8520*/  LDC R6, c[0x0][0x618] ;  /* 0x00018600ff067b82 */ /* 0x010e220000000800 */
[----:B------:R-:W-:Y:S02]  /*8530*/  IMAD.MOV.U32 R7, RZ, RZ, 0x1 ;  /* 0x00000001ff077424 */ /* 0x000fe400078e00ff */
[----:B---3--:R-:W-:-:S04]  /*8540*/  IMAD.X R5, RZ, RZ, ~R0, P0 ;  /* 0x000000ffff057224 */ /* 0x008fc800000e0e00 */
[-C--:B------:R-:W-:Y:S01]  /*8550*/  IMAD R0, R5, R14.reuse, RZ ;  /* 0x0000000e05007224 */ /* 0x080fe200078e02ff */
[----:B------:R-:W1:Y:S01]  /*8560*/  LDC R8, c[0x0][0x608] ;  /* 0x00018200ff087b82 */ /* 0x000e620000000800 */
[----:B------:R-:W-:-:S04]  /*8570*/  IMAD.WIDE.U32 R4, R3, R14, R16 ;  /* 0x0000000e03047225 */ /* 0x000fc800078e0010 */
[----:B------:R-:W-:Y:S01]  /*8580*/  IMAD R3, R3, R15, R0 ;  /* 0x0000000f03037224 */ /* 0x000fe200078e0200 */
[----:B------:R-:W-:Y:S02]  /*8590*/  I2FP.F32.U32 R0, R24 ;  /* 0x0000001800007245 */ /* 0x000fe40000201000 */
[----:B------:R-:W2:Y:S01]  /*85a0*/  LDC R26, c[0x0][0x658] ;  /* 0x00019600ff1a7b82 */ /* 0x000ea20000000800 */
[----:B------:R-:W-:Y:S01]  /*85b0*/  IMAD.IADD R3, R5, 0x1, R3 ;  /* 0x0000000105037824 */ /* 0x000fe200078e0203 */
[----:B------:R-:W-:Y:S01]  /*85c0*/  ISETP.NE.U32.AND P0, PT, R28, RZ, PT ;  /* 0x000000ff1c00720c */ /* 0x000fe20003f05070 */
[----:B------:R-:W-:Y:S01]  /*85d0*/  FMUL R0, R0, UR4 ;  /* 0x0000000400007c20 */ /* 0x000fe20008400000 */
[----:B------:R-:W-:Y:S02]  /*85e0*/  IMAD.MOV.U32 R5, RZ, RZ, -0x1 ;  /* 0xffffffffff057424 */ /* 0x000fe400078e00ff */
[----:B------:R-:W-:Y:S01]  /*85f0*/  ISETP.NE.AND.EX P0, PT, R29, RZ, PT, P0 ;  /* 0x000000ff1d00720c */ /* 0x000fe20003f05300 */
[----:B------:R3:W4:Y:S01]  /*8600*/  F2I.U32.TRUNC.NTZ R13, R0 ;  /* 0x00000000000d7305 */ /* 0x000722000020f000 */
[----:B------:R-:W3:Y:S01]  /*8610*/  LDC R15, c[0x0][0x148] ;  /* 0x00005200ff0f7b82 */ /* 0x000ee20000000800 */
[----:B0-----:R-:W-:-:S02]  /*8620*/  SHF.R.U64 R12, R4, R6, R3 ;  /* 0x00000006040c7219 */ /* 0x001fc40000001203 */
[----:B------:R-:W-:-:S05]  /*8630*/  SHF.R.U32.HI R3, RZ, R6, R3 ;  /* 0x00000006ff037219 */ /* 0x000fca0000011603 */
[----:B------:R-:W0:Y:S01]  /*8640*/  LDC R20, c[0x0][0x600] ;  /* 0x00018000ff147b82 */ /* 0x000e220000000800 */
[-CC-:B-1----:R-:W-:Y:S02]  /*8650*/  SHF.R.U64 R10, R12, R8.reuse, R3.reuse ;  /* 0x000000080c0a7219 */ /* 0x182fe40000001203 */
[----:B------:R-:W-:-:S05]  /*8660*/  SHF.R.U32.HI R3, RZ, R8, R3 ;  /* 0x00000008ff037219 */ /* 0x000fca0000011603 */
[----:B------:R-:W1:Y:S01]  /*8670*/  LDC R27, c[0x0][0x648] ;  /* 0x00019200ff1b7b82 */ /* 0x000e620000000800 */
[-C--:B--2---:R-:W-:Y:S02]  /*8680*/  SHF.L.U32 R4, R5, R26.reuse, RZ ;  /* 0x0000001a05047219 */ /* 0x084fe400000006ff */
[--C-:B------:R-:W-:Y:S02]  /*8690*/  SHF.R.U64 R14, R10, R26, R3.reuse ;  /* 0x0000001a0a0e7219 */ /* 0x100fe40000001203 */
[----:B------:R-:W-:Y:S02]  /*86a0*/  LOP3.LUT R25, RZ, R4, RZ, 0x33, !PT ;  /* 0x00000004ff197212 */ /* 0x000fe400078e33ff */
[-C--:B------:R-:W-:Y:S01]  /*86b0*/  SHF.R.U32.HI R5, RZ, R26.reuse, R3 ;  /* 0x0000001aff057219 */ /* 0x080fe20000011603 */
[----:B------:R-:W2:Y:S01]  /*86c0*/  LDC R30, c[0x0][0x638] ;  /* 0x00018e00ff1e7b82 */ /* 0x000ea20000000800 */
[----:B------:R-:W-:Y:S01]  /*86d0*/  SHF.L.U32 R154, R7, R26, RZ ;  /* 0x0000001a079a7219 */ /* 0x000fe200000006ff */
[----:B------:R-:W-:-:S06]  /*86e0*/  IMAD.MOV.U32 R4, RZ, RZ, R14 ;  /* 0x000000ffff047224 */ /* 0x000fcc00078e000e */
[----:B------:R-:W0:Y:S01]  /*86f0*/  LDC R31, c[0x0][0x610] ;  /* 0x00018400ff1f7b82 */ /* 0x000e220000000800 */
[----:B----4-:R-:W-:Y:S05]  /*8700*/  @!P0 BRA `(.L_x_296) ;  /* 0x0000000000288947 */ /* 0x010fea0003800000 */
        /* <DEDUP_REMOVED lines=10> */
.L_x_296:
[----:B------:R-:W-:Y:S01]  /*87b0*/  ISETP.NE.AND P0, PT, R2, 0x1, PT ;  /* 0x000000010200780c */ /* 0x000fe20003f05270 */
[----:B0-----:R-:W-:Y:S01]  /*87c0*/  VIADD R7, R20, 0xffffffff ;  /* 0xffffffff14077836 */ /* 0x001fe20000000000 */
[----:B-1-3--:R-:W-:Y:S01]  /*87d0*/  SHF.R.U64 R0, R4, R27, R5 ;  /* 0x0000001b04007219 */ /* 0x00afe20000001205 */
[----:B------:R-:W-:Y:S01]  /*87e0*/  IMAD.MOV R13, RZ, RZ, -R13 ;  /* 0x000000ffff0d7224 */ /* 0x000fe200078e0a0d */
[----:B------:R-:W-:Y:S01]  /*87f0*/  LOP3.LUT R5, R10, R25, RZ, 0xc0, !PT ;  /* 0x000000190a057212 */ /* 0x000fe200078ec0ff */
[----:B------:R-:W-:Y:S02]  /*8800*/  IMAD.MOV.U32 R4, RZ, RZ, 0x1 ;  /* 0x00000001ff047424 */ /* 0x000fe400078e00ff */
[----:B------:R-:W-:Y:S02]  /*8810*/  IMAD.MOV R3, RZ, RZ, -R0 ;  /* 0x000000ffff037224 */ /* 0x000fe400078e0a00 */
[----:B------:R-:W-:Y:S01]  /*8820*/  IMAD R154, R154, R0, R5 ;  /* 0x000000009a9a7224 */ /* 0x000fe200078e0205 */
[----:B------:R-:W-:Y:S01]  /*8830*/  LOP3.LUT R5, R12, R7, RZ, 0xc0, !PT ;  /* 0x000000070c057212 */ /* 0x000fe200078ec0ff */
[----:B--2---:R-:W-:-:S02]  /*8840*/  IMAD R0, R3, R30, R14 ;  /* 0x0000001e03007224 */ /* 0x004fc400078e020e */
[----:B------:R-:W-:Y:S02]  /*8850*/  @P0 IMAD R21, R15, R13, R24 ;  /* 0x0000000d0f150224 */ /* 0x000fe400078e0218 */
[----:B------:R-:W-:Y:S01]  /*8860*/  IMAD R3, R0, R20, R5 ;  /* 0x0000001400037224 */ /* 0x000fe200078e0205 */
[----:B------:R-:W-:Y:S01]  /*8870*/  PRMT R0, R4, 0x7610, R0 ;  /* 0x0000761004007816 */ /* 0x000fe20000000000 */
[----:B------:R-:W-:-:S05]  /*8880*/  IMAD R154, R154, R31, R21 ;  /* 0x0000001f9a9a7224 */ /* 0x000fca00078e0215 */
[----:B------:R-:W-:Y:S02]  /*8890*/  SEL R153, R3, R154, !P0 ;  /* 0x0000009a03997207 */ /* 0x000fe40004000000 */
[----:B------:R-:W-:-:S07]  /*88a0*/  SEL R154, R154, R3, !P0 ;  /* 0x000000039a9a7207 */ /* 0x000fce0004000000 */
.L_x_294:
[----:B------:R-:W-:-:S13]  /*88b0*/  LOP3.LUT P0, RZ, R0, 0xff, RZ, 0xc0, !PT ;  /* 0x000000ff00ff7812 */ /* 0x000fda000780c0ff */
[----:B------:R-:W-:Y:S05]  /*88c0*/  @P0 BRA `(.L_x_297) ;  /* 0xffffff8800cc0947 */ /* 0x000fea000383ffff */
[----:B------:R-:W-:Y:S05]  /*88d0*/  EXIT ;  /* 0x000000000000794d */ /* 0x000fea0003800000 */
.L_x_8:
        /* <DEDUP_REMOVED lines=26> */
.L_x_299:
[----:B------:R-:W0:Y:S01]  /*8a80*/  LDC.64 R28, c[0x0][0x640] ;  /* 0x00019000ff1c7b82 */ /* 0x000e220000000a00 */
[-CC-:B------:R-:W-:Y:S01]  /*8a90*/  SHF.R.U64 R22, R12, R6.reuse, R13.reuse ;  /* 0x000000060c167219 */ /* 0x180fe2000000120d */
[----:B------:R-:W-:Y:S01]  /*8aa0*/  IMAD.MOV.U32 R30, RZ, RZ, 0x1 ;  /* 0x00000001ff1e7424 */ /* 0x000fe200078e00ff */
[----:B------:R-:W-:Y:S02]  /*8ab0*/  SHF.R.U32.HI R6, RZ, R6, R13 ;  /* 0x00000006ff067219 */ /* 0x000fe4000001160d */
        /* <DEDUP_REMOVED lines=8> */
[----:B------:R-:W-:Y:S01]  /*8b40*/  IMAD.IADD R9, R9, 0x1, R11 ;  /* 0x0000000109097824 */ /* 0x000fe200078e020b */
[----:B0-----:R-:W-:-:S04]  /*8b50*/  ISETP.NE.U32.AND P0, PT, R28, RZ, PT ;  /* 0x000000ff1c00720c */ /* 0x001fc80003f05070 */
[----:B------:R-:W-:Y:S02]  /*8b60*/  ISETP.NE.AND.EX P0, PT, R29, RZ, PT, P0 ;  /* 0x000000ff1d00720c */ /* 0x000fe40003f05300 */
[----:B------:R-:W0:Y:S01]  /*8b70*/  LDC R20, c[0x0][0x600] ;  /* 0x00018000ff147b82 */ /* 0x000e220000000800 */
[-CC-:B-1----:R-:W-:Y:S01]  /*8b80*/  SHF.R.U64 R14, R8, R10.reuse, R9.reuse ;  /* 0x0000000a080e7219 */ /* 0x182fe20000001209 */
[----:B------:R-:W-:Y:S01]  /*8b90*/  IMAD.MOV.U32 R8, RZ, RZ, -0x1 ;  /* 0xffffffffff087424 */ /* 0x000fe200078e00ff */
[----:B------:R-:W-:-:S05]  /*8ba0*/  SHF.R.U32.HI R9, RZ, R10, R9 ;  /* 0x0000000aff097219 */ /* 0x000fca0000011609 */
[----:B------:R-:W1:Y:S01]  /*8bb0*/  LDC R24, c[0x0][0x648] ;  /* 0x00019200ff187b82 */ /* 0x000e620000000800 */
[-CC-:B--2---:R-:W-:Y:S02]  /*8bc0*/  SHF.R.U64 R23, R14, R12.reuse, R9.reuse ;  /* 0x0000000c0e177219 */ /* 0x184fe40000001209 */
[----:B------:R-:W-:-:S05]  /*8bd0*/  SHF.R.U32.HI R6, RZ, R12, R9 ;  /* 0x0000000cff067219 */ /* 0x000fca0000011609 */
[----:B------:R-:W2:Y:S01]  /*8be0*/  LDC R26, c[0x0][0x638] ;  /* 0x00018e00ff1a7b82 */ /* 0x000ea20000000800 */
[-C--:B---3--:R-:W-:Y:S02]  /*8bf0*/  SHF.L.U32 R8, R8, R27.reuse, RZ ;  /* 0x0000001b08087219 */ /* 0x088fe400000006ff */
[-CC-:B------:R-:W-:Y:S02]  /*8c00*/  SHF.R.U64 R25, R23, R27.reuse, R6.reuse ;  /* 0x0000001b17197219 */ /* 0x180fe40000001206 */
[----:B------:R-:W-:Y:S02]  /*8c10*/  LOP3.LUT R32, RZ, R8, RZ, 0x33, !PT ;  /* 0x00000008ff207212 */ /* 0x000fe400078e33ff */
[----:B------:R-:W-:Y:S01]  /*8c20*/  SHF.R.U32.HI R9, RZ, R27, R6 ;  /* 0x0000001bff097219 */ /* 0x000fe20000011606 */
[----:B------:R-:W3:Y:S01]  /*8c30*/  LDC R31, c[0x0][0x610] ;  /* 0x00018400ff1f7b82 */ /* 0x000ee20000000800 */
[----:B------:R-:W-:Y:S01]  /*8c40*/  IMAD.MOV.U32 R8, RZ, RZ, R25 ;  /* 0x000000ffff087224 */ /* 0x000fe200078e0019 */
[----:B------:R-:W-:Y:S06]  /*8c50*/  @!P0 BRA `(.L_x_300) ;  /* 0x0000000000288947 */ /* 0x000fec0003800000 */
        /* <DEDUP_REMOVED lines=10> */
.L_x_300:
[----:B------:R-:W-:Y:S01]  /*8d00*/  ISETP.NE.AND P0, PT, R2, 0x1, PT ;  /* 0x000000010200780c */ /* 0x000fe20003f05270 */
[----:B------:R-:W-:Y:S01]  /*8d10*/  IMAD.MOV.U32 R13, RZ, RZ, R22 ;  /* 0x000000ffff0d7224 */ /* 0x000fe200078e0016 */
[----:B-1----:R-:W-:Y:S01]  /*8d20*/  SHF.R.U64 R6, R8, R24, R9 ;  /* 0x0000001808067219 */ /* 0x002fe20000001209 */
[----:B0-----:R-:W-:Y:S01]  /*8d30*/  VIADD R9, R20, 0xffffffff ;  /* 0xffffffff14097836 */ /* 0x001fe20000000000 */
[----:B------:R-:W-:Y:S02]  /*8d40*/  SHF.L.U32 R30, R30, R27, RZ ;  /* 0x0000001b1e1e7219 */ /* 0x000fe400000006ff */
[----:B------:R-:W-:Y:S01]  /*8d50*/  LOP3.LUT R5, R23, R32, RZ, 0xc0, !PT ;  /* 0x0000002017057212 */ /* 0x000fe200078ec0ff */
[----:B------:R-:W-:-:S04]  /*8d60*/  IMAD.MOV R8, RZ, RZ, -R6 ;  /* 0x000000ffff087224 */ /* 0x000fc800078e0a06 */
[----:B------:R-:W-:Y:S01]  /*8d70*/  IMAD R6, R30, R6, R5 ;  /* 0x000000061e067224 */ /* 0x000fe200078e0205 */
[----:B------:R-:W-:Y:S01]  /*8d80*/  LOP3.LUT R5, R14, R9, RZ, 0xc0, !PT ;  /* 0x000000090e057212 */ /* 0x000fe200078ec0ff */
[----:B------:R-:W-:Y:S02]  /*8d90*/  @P0 IMAD R3, R7, R21, R4 ;  /* 0x0000001507030224 */ /* 0x000fe400078e0204 */
[----:B--2---:R-:W-:Y:S02]  /*8da0*/  IMAD R4, R8, R26, R25 ;  /* 0x0000001a08047224 */ /* 0x004fe400078e0219 */
[----:B---3--:R-:W-:Y:S02]  /*8db0*/  IMAD R3, R6, R31, R3 ;  /* 0x0000001f06037224 */ /* 0x008fe400078e0203 */
[----:B------:R-:W-:Y:S02]  /*8dc0*/  IMAD R4, R4, R20, R5 ;  /* 0x0000001404047224 */ /* 0x000fe400078e0205 */
[----:B------:R-:W-:-:S03]  /*8dd0*/  IMAD.MOV.U32 R6, RZ, RZ, 0x1 ;  /* 0x00000001ff067424 */ /* 0x000fc600078e00ff */
[----:B------:R-:W-:Y:S02]  /*8de0*/  SEL R20, R4, R3, !P0 ;  /* 0x0000000304147207 */ /* 0x000fe40004000000 */
[----:B------:R-:W-:-:S07]  /*8df0*/  SEL R11, R3, R4, !P0 ;  /* 0x00000004030b7207 */ /* 0x000fce0004000000 */
.L_x_298:
[----:B------:R-:W-:-:S08]  /*8e00*/  NOP ;  /* 0x0000000000007918 */ /* 0x000fd00000000000 */
[----:B------:R-:W0:-:S00]  /*8e10*/  USETMAXREG.DEALLOC.CTAPOOL 0x28 ;  /* 0x00000028000079c8 */ /* 0x000e0000080e0500 */
[----:B0-----:R-:W-:-:S13]  /*8e20*/  ISETP.NE.AND P0, PT, R0, RZ, PT ;  /* 0x000000ff0000720c */ /* 0x001fda0003f05270 */
[----:B------:R-:W-:Y:S05]  /*8e30*/  @P0 EXIT ;  /* 0x000000000000094d */ /* 0x000fea0003800000 */
[----:B------:R-:W-:Y:S01]  /*8e40*/  LOP3.LUT P0, RZ, R6, 0xff, RZ, 0xc0, !PT ;  /* 0x000000ff06ff7812 */ /* 0x000fe2000780c0ff */
[----:B------:R-:W-:Y:S02]  /*8e50*/  IMAD.MOV.U32 R0, RZ, RZ, 0x1 ;  /* 0x00000001ff007424 */ /* 0x000fe400078e00ff */
[----:B------:R-:W-:-:S10]  /*8e60*/  IMAD.MOV.U32 R12, RZ, RZ, RZ ;  /* 0x000000ffff0c7224 */ /* 0x000fd400078e00ff */
[----:B------:R-:W-:Y:S05]  /*8e70*/  @!P0 BRA `(.L_x_301) ;  /* 0x0000000c008c8947 */ /* 0x000fea0003800000 */
[----:B------:R-:W0:Y:S01]  /*8e80*/  LDC R0, c[0x0][0x28c] ;  /* 0x0000a300ff007b82 */ /* 0x000e220000000800 */
[----:B------:R-:W-:Y:S01]  /*8e90*/  ULDC UR5, c[0x0][0x658] ;  /* 0x0001960000057ab9 */ /* 0x000fe20000000800 */
[----:B------:R-:W-:Y:S01]  /*8ea0*/  UMOV UR11, 0xffffffff ;  /* 0xffffffff000b7882 */ /* 0x000fe20000000000 */
[----:B------:R-:W-:Y:S01]  /*8eb0*/  UMOV UR17, 0x1 ;  /* 0x0000000100117882 */ /* 0x000fe20000000000 */
[----:B------:R-:W-:Y:S01]  /*8ec0*/  USHF.L.U32 UR11, UR11, UR5, URZ ;  /* 0x000000050b0b7299 */ /* 0x000fe2000800063f */
[----:B------:R-:W-:Y:S01]  /*8ed0*/  BSSY B0, `(.L_x_301) ;  /* 0x00000dd000007945 */ /* 0x000fe20003800000 */
[----:B------:R-:W-:Y:S01]  /*8ee0*/  ULDC UR9, c[0x0][0xc] ;  /* 0x0000030000097ab9 */ /* 0x000fe20000000800 */
[----:B------:R-:W-:Y:S01]  /*8ef0*/  ULDC UR16, c[0x0][0x10] ;  /* 0x0000040000107ab9 */ /* 0x000fe20000000800 */
[----:B------:R-:W1:Y:S01]  /*8f00*/  S2UR UR8, SR_CgaCtaId ;  /* 0x00000000000879c3 */ /* 0x000e620000008800 */
[----:B------:R-:W-:Y:S01]  /*8f10*/  IMAD.MOV.U32 R10, RZ, RZ, 0x1 ;  /* 0x00000001ff0a7424 */ /* 0x000fe200078e00ff */
[----:B------:R-:W-:Y:S01]  /*8f20*/  LOP3.LUT R9, R19, 0x2, RZ, 0xfc, !PT ;  /* 0x0000000213097812 */ /* 0x000fe200078efcff */
[----:B------:R-:W-:Y:S01]  /*8f30*/  IMAD.MOV.U32 R12, RZ, RZ, RZ ;  /* 0x000000ffff0c7224 */ /* 0x000fe200078e00ff */
[----:B------:R-:W-:Y:S01]  /*8f40*/  ULDC UR4, c[0x0][0x600] ;  /* 0x0001800000047ab9 */ /* 0x000fe20000000800 */
[----:B------:R-:W-:Y:S01]  /*8f50*/  UMOV UR20, 0x1111 ;  /* 0x0000111100147882 */ /* 0x000fe20000000000 */
[----:B------:R-:W-:-:S02]  /*8f60*/  UIADD3 UR4, UR4, -0x1, URZ ;  /* 0xffffffff04047890 */ /* 0x000fc4000fffe03f */
[----:B------:R-:W-:Y:S01]  /*8f70*/  USHF.L.U32 UR5, UR17, UR5, URZ ;  /* 0x0000000511057299 */ /* 0x000fe2000800063f */
[----:B------:R-:W-:Y:S01]  /*8f80*/  ULDC.64 UR30, c[0x0][0x198] ;  /* 0x00006600001e7ab9 */ /* 0x000fe20000000a00 */
[----:B0-----:R-:W-:-:S05]  /*8f90*/  VIADD R0, R0, 0x1f ;  /* 0x0000001f00007836 */ /* 0x001fca0000000000 */
[----:B------:R-:W-:Y:S01]  /*8fa0*/  SHF.R.S32.HI R3, RZ, 0x1f, R0 ;  /* 0x0000001fff037819 */ /* 0x000fe20000011400 */
[----:B-1----:R-:W-:-:S03]  /*8fb0*/  USHF.R.U32.HI UR27, URZ, 0x2, UR8 ;  /* 0x000000023f1b7899 */ /* 0x002fc60008011608 */
[----:B------:R-:W-:Y:S01]  /*8fc0*/  LEA.HI R3, R3, R0, RZ, 0x5 ;  /* 0x0000000003037211 */ /* 0x000fe200078f28ff */
[----:B------:R-:W-:Y:S01]  /*8fd0*/  ULOP3.LUT UR10, UR8, 0x3, URZ, 0xc0, !UPT ;  /* 0x00000003080a7892 */ /* 0x000fe2000f8ec03f */
[----:B------:R-:W-:Y:S01]  /*8fe0*/  IMAD.MOV.U32 R0, RZ, RZ, 0x1 ;  /* 0x00000001ff007424 */ /* 0x000fe200078e00ff */
[----:B------:R-:W-:Y:S01]  /*8ff0*/  USHF.L.U32 UR6, UR8, 0x6, URZ ;  /* 0x0000000608067899 */ /* 0x000fe2000800063f */
[----:B------:R-:W-:Y:S01]  /*9000*/  SHF.R.S32.HI R3, RZ, 0x5, R3 ;  /* 0x00000005ff037819 */ /* 0x000fe20000011403 */
[----:B------:R-:W-:Y:S02]  /*9010*/  USHF.L.U32 UR7, UR8, 0xb, URZ ;  /* 0x0000000b08077899 */ /* 0x000fe4000800063f */
[----:B------:R-:W-:Y:S02]  /*9020*/  ULOP3.LUT UR8, UR8, 0xfffffffc, URZ, 0xc0, !UPT ;  /* 0xfffffffc08087892 */ /* 0x000fe4000f8ec03f */
[----:B------:R-:W-:Y:S01]  /*9030*/  ULOP3.LUT UR13, UR7, 0x1800, URZ, 0xc0, !UPT ;  /* 0x00001800070d7892 */ /* 0x000fe2000f8ec03f */
[----:B------:R-:W-:Y:S01]  /*9040*/  VIADD R8, R3, 0x1 ;  /* 0x0000000103087836 */ /* 0x000fe20000000000 */
[----:B------:R-:W-:-:S02]  /*9050*/  ULOP3.LUT UR12, UR8, 0x1, URZ, 0xfc, !UPT ;  /* 0x00000001080c7892 */ /* 0x000fc4000f8efc3f */
[----:B------:R-:W-:Y:S02]  /*9060*/  ULOP3.LUT UR14, UR8, 0x2, URZ, 0xfc, !UPT ;  /* 0x00000002080e7892 */ /* 0x000fe4000f8efc3f */
[----:B------:R-:W-:Y:S02]  /*9070*/  UISETP.GT.U32.AND UP0, UPT, UR10, 0xffff, UPT ;  /* 0x0000ffff0a00788c */ /* 0x000fe4000bf04070 */
[----:B------:R-:W-:Y:S02]  /*9080*/  ULOP3.LUT UR7, URZ, UR11, URZ, 0x33, !UPT ;  /* 0x0000000b3f077292 */ /* 0x000fe4000f8e333f */
[----:B------:R-:W-:Y:S02]  /*9090*/  USHF.L.U32 UR11, UR17, UR8, URZ ;  /* 0x00000008110b7299 */ /* 0x000fe4000800063f */
[----:B------:R-:W-:Y:S02]  /*90a0*/  ULOP3.LUT UR15, UR8, 0x3, URZ, 0xfc, !UPT ;  /* 0x00000003080f7892 */ /* 0x000fe4000f8efc3f */
[----:B------:R-:W-:-:S02]  /*90b0*/  UIMAD.WIDE.U32 UR8, UR9, UR16, URZ ;  /* 0x00000010090872a5 */ /* 0x000fc4000f8e003f */
[----:B------:R-:W-:Y:S02]  /*90c0*/  USHF.L.U32 UR12, UR17, UR12, URZ ;  /* 0x0000000c110c7299 */ /* 0x000fe4000800063f */
[----:B------:R-:W-:Y:S02]  /*90d0*/  USHF.L.U32 UR14, UR17, UR14, URZ ;  /* 0x0000000e110e7299 */ /* 0x000fe4000800063f */
[----:B------:R-:W-:Y:S01]  /*90e0*/  USEL UR10, UR10, 0xffff, !UP0 ;  /* 0x0000ffff0a0a7887 */ /* 0x000fe2000c000000 */
[----:B------:R-:W-:Y:S01]  /*90f0*/  ULDC UR16, c[0x0][0x14] ;  /* 0x0000050000107ab9 */ /* 0x000fe20000000800 */
[----:B------:R-:W-:Y:S02]  /*9100*/  USHF.L.U32 UR15, UR17, UR15, URZ ;  /* 0x0000000f110f7299 */ /* 0x000fe4000800063f */
[----:B------:R-:W-:Y:S02]  /*9110*/  UIMAD.WIDE.U32 UR24, UR8, UR16, URZ ;  /* 0x00000010081872a5 */ /* 0x000fe4000f8e003f */
[----:B------:R-:W-:-:S02]  /*9120*/  UIMAD UR8, UR9, UR16, URZ ;  /* 0x00000010090872a4 */ /* 0x000fc4000f8e023f */
[----:B------:R-:W-:Y:S02]  /*9130*/  ULOP3.LUT UR11, UR14, UR11, UR12, 0xfe, !UPT ;  /* 0x0000000b0e0b7292 */ /* 0x000fe4000f8efe0c */
[----:B------:R-:W-:Y:S02]  /*9140*/  ULOP3.LUT UR10, UR10, 0xffff, URZ, 0xc0, !UPT ;  /* 0x0000ffff0a0a7892 */ /* 0x000fe4000f8ec03f */
[----:B------:R-:W-:Y:S02]  /*9150*/  ULEA UR28, UR27, 0x200, 0xa ;  /* 0x000002001b1c7891 */ /* 0x000fe4000f8e503f */
[----:B------:R-:W-:Y:S02]  /*9160*/  ULOP3.LUT UR6, UR6, 0xc0, URZ, 0xc0, !UPT ;  /* 0x000000c006067892 */ /* 0x000fe4000f8ec03f */
[----:B------:R-:W-:Y:S02]  /*9170*/  ULOP3.LUT UR13, UR13, 0x12200, URZ, 0xfc, !UPT ;  /* 0x000122000d0d7892 */ /* 0x000fe4000f8efc3f */
[----:B------:R-:W-:-:S02]  /*9180*/  UIADD3 UR14, UR25, UR8, URZ ;  /* 0x00000008190e7290 */ /* 0x000fc4000fffe03f */
[----:B------:R-:W-:Y:S02]  /*9190*/  ULOP3.LUT UR15, UR11, UR15, URZ, 0xfc, !UPT ;  /* 0x0000000f0b0f7292 */ /* 0x000fe4000f8efc3f */
[----:B------:R-:W-:-:S12]  /*91a0*/  USHF.L.U32 UR20, UR20, UR10, URZ ;  /* 0x0000000a14147299 */ /* 0x000fd8000800063f */
.L_x_312:
[----:B------:R-:W-:-:S03]  /*91b0*/  UMOV UR8, 0xffffffff ;  /* 0xffffffff00087882 */ /* 0x000fc60000000000 */
[----:B------:R-:W-:Y:S05]  /*91c0*/  BRA.DIV UR8, `(.L_x_302) ;  /* 0x0000001608987947 */ /* 0x000fea000b800000 */
[----:B------:R-:W-:-:S13]  /*91d0*/  ELECT P6, URZ, PT ;  /* 0x00000000003f782f */ /* 0x000fda00038c0000 */
.L_x_337:
[----:B------:R-:W0:Y:S01]  /*91e0*/  LDC R4, c[0x0][0x28c] ;  /* 0x0000a300ff047b82 */ /* 0x000e220000000800 */
[----:B------:R-:W-:Y:S01]  /*91f0*/  BSSY B1, `(.L_x_303) ;  /* 0x0000039000017945 */ /* 0x000fe20003800000 */
[----:B0-----:R-:W-:-:S13]  /*9200*/  ISETP.LT.OR P6, PT, R4, 0x1, !P6 ;  /* 0x000000010400780c */ /* 0x001fda00077c1670 */
[----:B------:R-:W-:Y:S05]  /*9210*/  @P6 BRA `(.L_x_304) ;  /* 0x0000000000d86947 */ /* 0x000fea0003800000 */
[----:B------:R-:W-:Y:S01]  /*9220*/  LEA R11, R11, UR27, 0x2 ;  /* 0x0000001b0b0b7c11 */ /* 0x000fe2000f8e10ff */
[----:B------:R-:W-:Y:S01]  /*9230*/  IMAD.MOV.U32 R22, RZ, RZ, RZ ;  /* 0x000000ffff167224 */ /* 0x000fe200078e00ff */
[----:B------:R-:W-:Y:S01]  /*9240*/  LEA R20, R20, UR6, 0x8 ;  /* 0x0000000614147c11 */ /* 0x000fe2000f8e40ff */
[----:B------:R-:W-:Y:S02]  /*9250*/  IMAD.MOV.U32 R4, RZ, RZ, R8 ;  /* 0x000000ffff047224 */ /* 0x000fe400078e0008 */
[----:B------:R-:W-:Y:S02]  /*9260*/  IMAD.MOV.U32 R5, RZ, RZ, R0 ;  /* 0x000000ffff057224 */ /* 0x000fe400078e0000 */
[----:B------:R-:W-:Y:S02]  /*9270*/  IMAD.MOV.U32 R6, RZ, RZ, R12 ;  /* 0x000000ffff067224 */ /* 0x000fe400078e000c */
[----:B------:R-:W-:-:S07]  /*9280*/  IMAD.SHL.U32 R15, R11, 0x20, RZ ;  /* 0x000000200b0f7824 */ /* 0x000fce00078e00ff */
.L_x_307:
[----:B------:R-:W0:Y:S01]  /*9290*/  S2R R14, SR_CgaCtaId ;  /* 0x00000000000e7919 */ /* 0x000e220000008800 */
[----:B------:R-:W-:Y:S02]  /*92a0*/  MOV R7, 0x400 ;  /* 0x0000040000077802 */ /* 0x000fe40000000f00 */
[----:B------:R-:W-:-:S13]  /*92b0*/  LOP3.LUT P1, RZ, R18, 0x7f, RZ, 0xc0, !PT ;  /* 0x0000007f12ff7812 */ /* 0x000fda000782c0ff */
[----:B------:R-:W1:Y:S01]  /*92c0*/  @!P1 LDC R11, c[0x0][0x500] ;  /* 0x00014000ff0b9b82 */ /* 0x000e620000000800 */
[----:B0-----:R-:W-:Y:S02]  /*92d0*/  LEA R21, R14, R7, 0x18 ;  /* 0x000000070e157211 */ /* 0x001fe400078ec0ff */
[----:B------:R-:W-:-:S03]  /*92e0*/  SHF.L.U32 R7, R5, 0x1f, RZ ;  /* 0x0000001f05077819 */ /* 0x000fc600000006ff */
[----:B------:R-:W-:-:S04]  /*92f0*/  IMAD R14, R6, 0x8, R21 ;  /* 0x00000008060e7824 */ /* 0x000fc800078e0215 */
[----:B------:R-:W0:Y:S02]  /*9300*/  SYNCS.PHASECHK.TRANS64.TRYWAIT P0, [R14+URZ+0x90], R7 ;  /* 0x000090070e0075a7 */ /* 0x000e24000800017f */
[----:B01----:R-:W-:Y:S05]  /*9310*/  @!P0 BRA `(.L_x_305) ;  /* 0x0000001400648947 */ /* 0x003fea0003800000 */
.L_x_338:
[----:B0-----:R-:W-:Y:S01]  /*9320*/  PRMT R7, R9, 0x9910, RZ ;  /* 0x0000991009077816 */ /* 0x001fe200000000ff */
[----:B------:R0:W-:Y:S03]  /*9330*/  @!P1 SYNCS.ARRIVE.TRANS64 RZ, [R14+URZ], R11 ;  /* 0x0000000b0eff99a7 */ /* 0x0001e6000800003f */
[----:B------:R-:W-:-:S13]  /*9340*/  ISETP.NE.AND P0, PT, R7, 0x2, PT ;  /* 0x000000020700780c */ /* 0x000fda0003f05270 */
[----:B0-----:R-:W-:Y:S05]  /*9350*/  @P0 BRA `(.L_x_306) ;  /* 0x0000000000040947 */ /* 0x001fea0003800000 */
[----:B------:R-:W-:Y:S01]  /*9360*/  BPT.TRAP 0x1 ;  /* 0x000000040000795c */ /* 0x000fe20000300000 */
.L_x_306:
[----:B------:R-:W-:Y:S01]  /*9370*/  R2UR UR11, R6 ;  /* 0x00000000060b72ca */ /* 0x000fe200000e0000 */
[----:B------:R-:W-:Y:S01]  /*9380*/  VIADD R4, R4, 0xffffffff ;  /* 0xffffffff04047836 */ /* 0x000fe20000000000 */
[----:B------:R-:W-:Y:S01]  /*9390*/  R2UR UR22, R21 ;  /* 0x00000000151672ca */ /* 0x000fe200000e0000 */
[----:B------:R-:W-:Y:S01]  /*93a0*/  UIADD3 UR16, UP0, UR30, 0xf0, URZ ;  /* 0x000000f01e107890 */ /* 0x000fe2000ff1e03f */
[----:B------:R-:W-:Y:S01]  /*93b0*/  R2UR UR23, R15 ;  /* 0x000000000f1772ca */ /* 0x000fe200000e0000 */
[----:B------:R-:W-:Y:S01]  /*93c0*/  UIADD3 UR32, UP1, UR30, 0x1f0, URZ ;  /* 0x000001f01e207890 */ /* 0x000fe2000ff3e03f */
[----:B------:R-:W-:Y:S01]  /*93d0*/  R2UR UR9, R14 ;  /* 0x000000000e0972ca */ /* 0x000fe200000e0000 */
[----:B------:R-:W-:Y:S01]  /*93e0*/  UIADD3.X UR17, URZ, UR31, URZ, UP0, !UPT ;  /* 0x0000001f3f117290 */ /* 0x000fe200087fe43f */
[----:B------:R-:W-:Y:S01]  /*93f0*/  R2UR UR10, R22 ;  /* 0x00000000160a72ca */ /* 0x000fe200000e0000 */
[----:B------:R-:W-:Y:S01]  /*9400*/  UPRMT UR21, URZ, 0x5410, UR20 ;  /* 0x000054103f157896 */ /* 0x000fe20008000014 */
[----:B------:R-:W-:Y:S01]  /*9410*/  R2UR UR12, R13 ;  /* 0x000000000d0c72ca */ /* 0x000fe200000e0000 */
[----:B------:R-:W-:Y:S01]  /*9420*/  VIADD R6, R6, 0x1 ;  /* 0x0000000106067836 */ /* 0x000fe20000000000 */
[----:B------:R-:W-:Y:S01]  /*9430*/  R2UR UR26, R20 ;  /* 0x00000000141a72ca */ /* 0x000fe200000e0000 */
[----:B------:R-:W-:Y:S01]  /*9440*/  ULEA UR8, UR11, UR28, 0xc ;  /* 0x0000001c0b087291 */ /* 0x000fe2000f8e603f */
[----:B------:R-:W-:Y:S01]  /*9450*/  ISETP.GT.AND P1, PT, R4, 0x1, PT ;  /* 0x000000010400780c */ /* 0x000fe20003f24270 */
[----:B------:R-:W-:Y:S01]  /*9460*/  ULEA UR11, UR11, UR13, 0xd ;  /* 0x0000000d0b0b7291 */ /* 0x000fe2000f8e683f */
[----:B------:R-:W-:Y:S01]  /*9470*/  ISETP.NE.AND P0, PT, R6, 0x12, PT ;  /* 0x000000120600780c */ /* 0x000fe20003f05270 */
[----:B------:R-:W-:Y:S01]  /*9480*/  UIADD3 UR8, UR22, UR8, URZ ;  /* 0x0000000816087290 */ /* 0x000fe2000fffe03f */
[----:B------:R-:W-:Y:S01]  /*9490*/  VIADD R22, R22, 0x20 ;  /* 0x0000002016167836 */ /* 0x000fe20000000000 */
[----:B------:R-:W-:Y:S01]  /*94a0*/  UIADD3 UR22, UR22, UR11, URZ ;  /* 0x0000000b16167290 */ /* 0x000fe2000fffe03f */
[----:B------:R-:W-:Y:S01]  /*94b0*/  SEL R14, RZ, 0x1, P0 ;  /* 0x00000001ff0e7807 */ /* 0x000fe20000000000 */
[----:B------:R-:W-:Y:S01]  /*94c0*/  UPRMT UR29, URZ, 0x5410, UR15 ;  /* 0x000054103f1d7896 */ /* 0x000fe2000800000f */
[----:B------:R-:W-:Y:S01]  /*94d0*/  SEL R6, R6, RZ, P0 ;  /* 0x000000ff06067207 */ /* 0x000fe20000000000 */
[----:B------:R-:W-:Y:S01]  /*94e0*/  UIADD3.X UR33, URZ, UR31, URZ, UP1, !UPT ;  /* 0x0000001f3f217290 */ /* 0x000fe20008ffe43f */
[----:B------:R-:W-:Y:S01]  /*94f0*/  LOP3.LUT R5, R5, R14, RZ, 0x3c, !PT ;  /* 0x0000000e05057212 */ /* 0x000fe200078e3cff */
[----:B------:R-:W-:Y:S01]  /*9500*/  UMOV UR18, 0x0 ;  /* 0x0000000000127882 */ /* 0x000fe20000000000 */
[----:B------:R-:W-:Y:S01]  /*9510*/  UMOV UR19, 0x10000000 ;  /* 0x1000000000137882 */ /* 0x000fe20000000000 */
[----:B------:R-:W-:-:S02]  /*9520*/  UMOV UR11, UR23 ;  /* 0x00000017000b7c82 */ /* 0x000fc40008000000 */
[----:B------:R0:W-:Y:S02]  /*9530*/  UTMALDG.3D.MULTICAST [UR8], [UR16], UR21, desc[UR18] ;  /* 0x00001208100073b4 */ /* 0x0001e40008011815 */
[----:B0-----:R-:W-:Y:S01]  /*9540*/  UMOV UR8, UR22 ;  /* 0x0000001600087c82 */ /* 0x001fe20008000000 */
[----:B------:R-:W-:Y:S02]  /*9550*/  UMOV UR11, UR26 ;  /* 0x0000001a000b7c82 */ /* 0x000fe40008000000 */
[----:B------:R0:W-:Y:S02]  /*9560*/  UTMALDG.3D.MULTICAST [UR8], [UR32], UR29, desc[UR18] ;  /* 0x00001208200073b4 */ /* 0x0001e4000801181d */
[----:B0-----:R-:W-:Y:S05]  /*9570*/  @P1 BRA `(.L_x_307) ;  /* 0xfffffffc00441947 */ /* 0x001fea000383ffff */
.L_x_304:
[----:B------:R-:W-:Y:S05]  /*9580*/  BSYNC B1 ;  /* 0x0000000000017941 */ /* 0x000fea0003800000 */
.L_x_303:
[----:B------:R-:W-:Y:S01]  /*9590*/  LOP3.LUT P1, RZ, R10, 0xff, RZ, 0xc0, !PT ;  /* 0x000000ff0aff7812 */ /* 0x000fe2000782c0ff */
[C---:B------:R-:W-:Y:S01]  /*95a0*/  IMAD.IADD R12, R3.reuse, 0x1, R12 ;  /* 0x00000001030c7824 */ /* 0x040fe200078e020c */
[----:B------:R-:W-:Y:S01]  /*95b0*/  ULDC.64 UR8, c[0x0][0x650] ;  /* 0x0001940000087ab9 */ /* 0x000fe20000000a00 */
[C---:B------:R-:W-:Y:S01]  /*95c0*/  ISETP.GE.U32.AND P2, PT, R3.reuse, 0x12, PT ;  /* 0x000000120300780c */ /* 0x040fe20003f46070 */
[----:B------:R-:W-:Y:S01]  /*95d0*/  BSSY B1, `(.L_x_308) ;  /* 0x000006a000017945 */ /* 0x000fe20003800000 */
[----:B------:R-:W-:Y:S01]  /*95e0*/  IMAD.MOV.U32 R11, RZ, RZ, -0x1 ;  /* 0xffffffffff0b7424 */ /* 0x000fe200078e00ff */
[----:B------:R-:W-:Y:S01]  /*95f0*/  ISETP.GT.U32.AND P0, PT, R12, 0x11, PT ;  /* 0x000000110c00780c */ /* 0x000fe20003f04070 */
[----:B------:R-:W-:Y:S01]  /*9600*/  IMAD.MOV.U32 R20, RZ, RZ, -0x1 ;  /* 0xffffffffff147424 */ /* 0x000fe200078e00ff */
[----:B------:R-:W-:Y:S01]  /*9610*/  PRMT R10, RZ, 0x7610, R10 ;  /* 0x00007610ff0a7816 */ /* 0x000fe2000000000a */
[----:B------:R-:W-:Y:S01]  /*9620*/  IMAD.MOV.U32 R13, RZ, RZ, -0x1 ;  /* 0xffffffffff0d7424 */ /* 0x000fe200078e00ff */
[----:B------:R-:W-:-:S03]  /*9630*/  ISETP.LT.U32.AND P0, PT, R3, 0x12, P0 ;  /* 0x000000120300780c */ /* 0x000fc60000701070 */
[----:B------:R-:W0:Y:S01]  /*9640*/  @P1 S2R R5, SR_CgaCtaId ;  /* 0x0000000000051919 */ /* 0x000e220000008800 */
[----:B------:R-:W-:-:S04]  /*9650*/  @P1 MOV R4, 0x400 ;  /* 0x0000040000041802 */ /* 0x000fc80000000f00 */
[----:B0-----:R-:W-:Y:S01]  /*9660*/  @P1 LEA R6, R5, R4, 0x18 ;  /* 0x0000000405061211 */ /* 0x001fe200078ec0ff */
[----:B------:R-:W-:-:S03]  /*9670*/  IMAD.WIDE.U32 R4, R12, 0x38e38e39, RZ ;  /* 0x38e38e390c047825 */ /* 0x000fc600078e00ff */
[----:B------:R0:W-:Y:S01]  /*9680*/  @P1 SYNCS.ARRIVE.TRANS64.A1T0 RZ, [R6+URZ+0x138], RZ ;  /* 0x000138ff06ff19a7 */ /* 0x0001e2000810003f */
[----:B------:R-:W-:Y:S02]  /*9690*/  IADD3 R16, P1, R16, UR24, RZ ;  /* 0x0000001810107c10 */ /* 0x000fe4000ff3e0ff */
[----:B------:R-:W-:Y:S02]  /*96a0*/  SHF.R.U32.HI R7, RZ, 0x2, R5 ;  /* 0x00000002ff077819 */ /* 0x000fe40000011605 */
[----:B------:R-:W-:Y:S02]  /*96b0*/  SEL R5, RZ, 0x1, !P0 ;  /* 0x00000001ff057807 */ /* 0x000fe40004000000 */
[----:B------:R-:W-:Y:S01]  /*96c0*/  IADD3.X R17, R17, UR14, RZ, P1, !PT ;  /* 0x0000000e11117c10 */ /* 0x000fe20008ffe4ff */
[----:B------:R-:W-:Y:S01]  /*96d0*/  IMAD R12, R7, -0x12, R12 ;  /* 0xffffffee070c7824 */ /* 0x000fe200078e020c */
[----:B------:R-:W-:Y:S02]  /*96e0*/  ISETP.GE.U32.AND P0, PT, R16, UR8, PT ;  /* 0x0000000810007c0c */ /* 0x000fe4000bf06070 */
[----:B------:R-:W-:-:S02]  /*96f0*/  LOP3.LUT R0, R0, R5, RZ, 0x3c, !PT ;  /* 0x0000000500007212 */ /* 0x000fc400078e3cff */
[----:B------:R-:W-:Y:S02]  /*9700*/  ISETP.GE.U32.AND.EX P0, PT, R17, UR9, PT, P0 ;  /* 0x0000000911007c0c */ /* 0x000fe4000bf06100 */
[----:B------:R-:W-:Y:S02]  /*9710*/  @P2 LOP3.LUT R0, R0, 0x1, R7, 0x78, !PT ;  /* 0x0000000100002812 */ /* 0x000fe400078e7807 */
[----:B------:R-:W-:-:S09]  /*9720*/  PRMT R4, RZ, 0x7610, R4 ;  /* 0x00007610ff047816 */ /* 0x000fd20000000004 */
[----:B0-----:R-:W-:Y:S05]  /*9730*/  @P0 BRA `(.L_x_309) ;  /* 0x00000004004c0947 */ /* 0x001fea0003800000 */
[----:B------:R-:W0:Y:S01]  /*9740*/  S2R R14, SR_CTAID.X ;  /* 0x00000000000e7919 */ /* 0x000e220000002500 */
[----:B------:R-:W-:Y:S01]  /*9750*/  ULDC.64 UR8, c[0x0][0x628] ;  /* 0x00018a0000087ab9 */ /* 0x000fe20000000a00 */
[----:B------:R-:W1:Y:S01]  /*9760*/  LDC R15, c[0x0][0x144] ;  /* 0x00005100ff0f7b82 */ /* 0x000e620000000800 */
[----:B------:R-:W-:Y:S01]  /*9770*/  ISETP.NE.U32.AND P0, PT, RZ, UR8, PT ;  /* 0x00000008ff007c0c */ /* 0x000fe2000bf05070 */
[----:B------:R-:W2:Y:S01]  /*9780*/  S2R R11, SR_CTAID.Y ;  /* 0x00000000000b7919 */ /* 0x000ea20000002600 */
[----:B------:R-:W-:Y:S01]  /*9790*/  ULDC UR10, c[0x0][0x150] ;  /* 0x00005400000a7ab9 */ /* 0x000fe20000000800 */
[----:B------:R-:W-:Y:S01]  /*97a0*/  ULDC UR11, c[0x0][0x630] ;  /* 0x00018c00000b7ab9 */ /* 0x000fe20000000800 */
[----:B------:R-:W-:Y:S01]  /*97b0*/  ISETP.NE.AND.EX P0, PT, RZ, UR9, PT, P0 ;  /* 0x00000009ff007c0c */ /* 0x000fe2000bf05300 */
[----:B------:R-:W-:Y:S01]  /*97c0*/  IMAD.MOV.U32 R4, RZ, RZ, R16 ;  /* 0x000000ffff047224 */ /* 0x000fe200078e0010 */
[----:B0-----:R-:W-:-:S05]  /*97d0*/  I2FP.F32.U32 R5, R14 ;  /* 0x0000000e00057245 */ /* 0x001fca0000201000 */
[----:B------:R-:W-:Y:S01]  /*97e0*/  FMUL R20, R5, UR10 ;  /* 0x0000000a05147c20 */ /* 0x000fe20008400000 */
[----:B------:R-:W-:-:S05]  /*97f0*/  IMAD.MOV.U32 R5, RZ, RZ, R17 ;  /* 0x000000ffff057224 */ /* 0x000fca00078e0011 */
[----:B--2---:R-:W-:Y:S05]  /*9800*/  @!P0 BRA `(.L_x_310) ;  /* 0x0000000000288947 */ /* 0x004fea0003800000 */
[----:B------:R-:W-:Y:S02]  /*9810*/  ULDC UR10, c[0x0][0x634] ;  /* 0x00018d00000a7ab9 */ /* 0x000fe40000000800 */
[----:B------:R-:W-:-:S05]  /*9820*/  IADD3 R5, P0, R16, UR10, RZ ;  /* 0x0000000a10057c10 */ /* 0x000fca000ff1e0ff */
[----:B------:R-:W-:-:S04]  /*9830*/  IMAD.X R13, RZ, RZ, R17, P0 ;  /* 0x000000ffff0d7224 */ /* 0x000fc800000e0611 */
[----:B------:R-:W-:-:S04]  /*9840*/  IMAD.WIDE.U32 R6, R13, UR8, RZ ;  /* 0x000000080d067c25 */ /* 0x000fc8000f8e00ff */
[----:B------:R-:W-:-:S04]  /*9850*/  IMAD.WIDE.U32 R6, P0, R5, UR9, R6 ;  /* 0x0000000905067c25 */ /* 0x000fc8000f800006 */
[----:B------:R-:W-:-:S04]  /*9860*/  IMAD.WIDE.U32 R4, R5, UR8, RZ ;  /* 0x0000000805047c25 */ /* 0x000fc8000f8e00ff */
[----:B------:R-:W-:Y:S01]  /*9870*/  IMAD.MOV.U32 R4, RZ, RZ, R7 ;  /* 0x000000ffff047224 */ /* 0x000fe200078e0007 */
[----:B------:R-:W-:Y:S01]  /*9880*/  IADD3 RZ, P1, R5, R6, RZ ;  /* 0x0000000605ff7210 */ /* 0x000fe20007f3e0ff */
[----:B------:R-:W-:-:S04]  /*9890*/  IMAD.X R5, RZ, RZ, RZ, P0 ;  /* 0x000000ffff057224 */ /* 0x000fc800000e06ff */
[----:B------:R-:W-:-:S08]  /*98a0*/  IMAD.WIDE.U32.X R4, R13, UR9, R4, P1 ;  /* 0x000000090d047c25 */ /* 0x000fd000088e0404 */
.L_x_310:
[--C-:B------:R-:W-:Y:S01]  /*98b0*/  SHF.R.U64 R13, R4, UR11, R5.reuse ;  /* 0x0000000b040d7c19 */ /* 0x100fe20008001205 */
[----:B------:R-:W0:Y:S01]  /*98c0*/  F2I.U32.TRUNC.NTZ R20, R20 ;  /* 0x0000001400147305 */ /* 0x000e22000020f000 */
[----:B------:R-:W-:Y:S01]  /*98d0*/  SHF.R.U32.HI R4, RZ, UR11, R5 ;  /* 0x0000000bff047c19 */ /* 0x000fe20008011605 */
[----:B------:R-:W-:Y:S01]  /*98e0*/  ULDC.64 UR8, c[0x0][0x620] ;  /* 0x0001880000087ab9 */ /* 0x000fe20000000a00 */
[----:B------:R-:W-:Y:S01]  /*98f0*/  IADD3 R7, P0, RZ, -R13, RZ ;  /* 0x8000000dff077210 */ /* 0x000fe20007f1e0ff */
[----:B------:R-:W-:Y:S01]  /*9900*/  ULDC.64 UR10, c[0x0][0x640] ;  /* 0x00019000000a7ab9 */ /* 0x000fe20000000a00 */
[----:B------:R-:W2:Y:S03]  /*9910*/  LDC R22, c[0x0][0x148] ;  /* 0x00005200ff167b82 */ /* 0x000ea60000000800 */
[----:B------:R-:W-:Y:S01]  /*9920*/  IMAD.X R4, RZ, RZ, ~R4, P0 ;  /* 0x000000ffff047224 */ /* 0x000fe200000e0e04 */
[----:B------:R-:W-:-:S03]  /*9930*/  ISETP.NE.U32.AND P0, PT, RZ, UR10, PT ;  /* 0x0000000aff007c0c */ /* 0x000fc6000bf05070 */
[----:B------:R-:W-:Y:S01]  /*9940*/  IMAD R6, R4, UR8, RZ ;  /* 0x0000000804067c24 */ /* 0x000fe2000f8e02ff */
[----:B------:R-:W-:Y:S01]  /*9950*/  ISETP.NE.AND.EX P0, PT, RZ, UR11, PT, P0 ;  /* 0x0000000bff007c0c */ /* 0x000fe2000bf05300 */
[----:B------:R-:W-:Y:S01]  /*9960*/  IMAD.WIDE.U32 R4, R7, UR8, R16 ;  /* 0x0000000807047c25 */ /* 0x000fe2000f8e0010 */
[----:B------:R-:W-:-:S03]  /*9970*/  ULDC UR8, c[0x0][0x618] ;  /* 0x0001860000087ab9 */ /* 0x000fc60000000800 */
[----:B------:R-:W-:Y:S01]  /*9980*/  IMAD R7, R7, UR9, R6 ;  /* 0x0000000907077c24 */ /* 0x000fe2000f8e0206 */
[----:B------:R-:W-:Y:S01]  /*9990*/  ULDC UR9, c[0x0][0x154] ;  /* 0x0000550000097ab9 */ /* 0x000fe20000000800 */
[----:B0-----:R-:W-:Y:S02]  /*99a0*/  IMAD.MOV R6, RZ, RZ, -R20 ;  /* 0x000000ffff067224 */ /* 0x001fe400078e0a14 */
[----:B------:R-:W-:Y:S02]  /*99b0*/  IMAD.IADD R5, R5, 0x1, R7 ;  /* 0x0000000105057824 */ /* 0x000fe400078e0207 */
[----:B-1----:R-:W-:Y:S01]  /*99c0*/  IMAD R14, R15, R6, R14 ;  /* 0x000000060f0e7224 */ /* 0x002fe200078e020e */
[----:B------:R-:W-:Y:S02]  /*99d0*/  I2FP.F32.U32 R6, R11 ;  /* 0x0000000b00067245 */ /* 0x000fe40000201000 */
[--C-:B------:R-:W-:Y:S02]  /*99e0*/  SHF.R.U64 R15, R4, UR8, R5.reuse ;  /* 0x00000008040f7c19 */ /* 0x100fe40008001205 */
[----:B------:R-:W-:Y:S01]  /*99f0*/  SHF.R.U32.HI R4, RZ, UR8, R5 ;  /* 0x00000008ff047c19 */ /* 0x000fe20008011605 */
[----:B------:R-:W-:Y:S01]  /*9a00*/  FMUL R6, R6, UR9 ;  /* 0x0000000906067c20 */ /* 0x000fe20008400000 */
[----:B------:R-:W-:-:S02]  /*9a10*/  ULDC UR8, c[0x0][0x608] ;  /* 0x0001820000087ab9 */ /* 0x000fc40000000800 */
[--C-:B------:R-:W-:Y:S01]  /*9a20*/  SHF.R.U64 R21, R15, UR8, R4.reuse ;  /* 0x000000080f157c19 */ /* 0x100fe20008001204 */
[----:B------:R0:W1:Y:S01]  /*9a30*/  F2I.U32.TRUNC.NTZ R24, R6 ;  /* 0x0000000600187305 */ /* 0x000062000020f000 */
[----:B------:R-:W-:Y:S01]  /*9a40*/  SHF.R.U32.HI R4, RZ, UR8, R4 ;  /* 0x00000008ff047c19 */ /* 0x000fe20008011604 */
[----:B------:R-:W-:-:S03]  /*9a50*/  ULDC UR8, c[0x0][0x658] ;  /* 0x0001960000087ab9 */ /* 0x000fc60000000800 */
[--C-:B------:R-:W-:Y:S02]  /*9a60*/  SHF.R.U64 R20, R21, UR8, R4.reuse ;  /* 0x0000000815147c19 */ /* 0x100fe40008001204 */
[----:B------:R-:W-:-:S03]  /*9a70*/  SHF.R.U32.HI R23, RZ, UR8, R4 ;  /* 0x00000008ff177c19 */ /* 0x000fc60008011604 */
[----:B------:R-:W-:Y:S02]  /*9a80*/  IMAD.MOV.U32 R4, RZ, RZ, R20 ;  /* 0x000000ffff047224 */ /* 0x000fe400078e0014 */
[----:B------:R-:W-:Y:S01]  /*9a90*/  IMAD.MOV.U32 R5, RZ, RZ, R23 ;  /* 0x000000ffff057224 */ /* 0x000fe200078e0017 */
[----:B0-----:R-:W-:Y:S06]  /*9aa0*/  @!P0 BRA `(.L_x_311) ;  /* 0x0000000000288947 */ /* 0x001fec0003800000 */
        /* <DEDUP_REMOVED lines=10> */
.L_x_311:
[----:B------:R-:W-:Y:S01]  /*9b50*/  ISETP.NE.AND P0, PT, R2, 0x1, PT ;  /* 0x000000010200780c */ /* 0x000fe20003f05270 */
[----:B------:R-:W-:Y:S01]  /*9b60*/  ULDC UR8, c[0x0][0x648] ;  /* 0x0001920000087ab9 */ /* 0x000fe20000000800 */
[----:B-1----:R-:W-:Y:S01]  /*9b70*/  IMAD.MOV R24, RZ, RZ, -R24 ;  /* 0x000000ffff187224 */ /* 0x002fe200078e0a18 */
[----:B------:R-:W-:Y:S01]  /*9b80*/  SHF.R.U64 R4, R4, UR8, R5 ;  /* 0x0000000804047c19 */ /* 0x000fe20008001205 */
[----:B------:R-:W-:Y:S01]  /*9b90*/  ULDC UR8, c[0x0][0x638] ;  /* 0x00018e0000087ab9 */ /* 0x000fe20000000800 */
[----:B------:R-:W-:Y:S01]  /*9ba0*/  LOP3.LUT R21, R21, UR7, RZ, 0xc0, !PT ;  /* 0x0000000715157c12 */ /* 0x000fe2000f8ec0ff */
[----:B------:R-:W-:Y:S02]  /*9bb0*/  ULDC UR9, c[0x0][0x610] ;  /* 0x0001840000097ab9 */ /* 0x000fe40000000800 */
[----:B------:R-:W-:Y:S02]  /*9bc0*/  IMAD.MOV R5, RZ, RZ, -R4 ;  /* 0x000000ffff057224 */ /* 0x000fe400078e0a04 */
[----:B------:R-:W-:-:S02]  /*9bd0*/  IMAD R21, R4, UR5, R21 ;  /* 0x0000000504157c24 */ /* 0x000fc4000f8e0215 */
[----:B------:R-:W-:Y:S01]  /*9be0*/  IMAD R20, R5, UR8, R20 ;  /* 0x0000000805147c24 */ /* 0x000fe2000f8e0214 */
[----:B------:R-:W-:Y:S01]  /*9bf0*/  ULDC UR8, c[0x0][0x600] ;  /* 0x0001800000087ab9 */ /* 0x000fe20000000800 */
[----:B--2---:R-:W-:Y:S01]  /*9c00*/  @P0 IMAD R14, R22, R24, R11 ;  /* 0x00000018160e0224 */ /* 0x004fe200078e020b */
[----:B------:R-:W-:Y:S01]  /*9c10*/  LOP3.LUT R11, R15, UR4, RZ, 0xc0, !PT ;  /* 0x000000040f0b7c12 */ /* 0x000fe2000f8ec0ff */
[----:B------:R-:W-:Y:S02]  /*9c20*/  IMAD.MOV.U32 R4, RZ, RZ, 0x1 ;  /* 0x00000001ff047424 */ /* 0x000fe400078e00ff */
[----:B------:R-:W-:Y:S02]  /*9c30*/  IMAD R14, R21, UR9, R14 ;  /* 0x00000009150e7c24 */ /* 0x000fe4000f8e020e */
[----:B------:R-:W-:-:S05]  /*9c40*/  IMAD R11, R20, UR8, R11 ;  /* 0x00000008140b7c24 */ /* 0x000fca000f8e020b */
[----:B------:R-:W-:Y:S02]  /*9c50*/  SEL R20, R11, R14, !P0 ;  /* 0x0000000e0b147207 */ /* 0x000fe40004000000 */
[----:B------:R-:W-:-:S07]  /*9c60*/  SEL R11, R14, R11, !P0 ;  /* 0x0000000b0e0b7207 */ /* 0x000fce0004000000 */
.L_x_309:
[----:B------:R-:W-:Y:S05]  /*9c70*/  BSYNC B1 ;  /* 0x0000000000017941 */ /* 0x000fea0003800000 */
.L_x_308:
[----:B------:R-:W-:-:S13]  /*9c80*/  LOP3.LUT P0, RZ, R4, 0xff, RZ, 0xc0, !PT ;  /* 0x000000ff04ff7812 */ /* 0x000fda000780c0ff */
[----:B------:R-:W-:Y:S05]  /*9c90*/  @P0 BRA `(.L_x_312) ;  /* 0xfffffff400440947 */ /* 0x000fea000383ffff */
[----:B------:R-:W-:Y:S05]  /*9ca0*/  BSYNC B0 ;  /* 0x0000000000007941 */ /* 0x000fea0003800000 */
.L_x_301:
[----:B------:R-:W-:-:S03]  /*9cb0*/  UMOV UR8, 0xffffffff ;  /* 0xffffffff00087882 */ /* 0x000fc60000000000 */
[----:B------:R-:W-:Y:S05]  /*9cc0*/  BRA.DIV UR8, `(.L_x_313) ;  /* 0x0000000e080c7947 */ /* 0x000fea000b800000 */
[----:B------:R-:W-:-:S13]  /*9cd0*/  ELECT P6, URZ, PT ;  /* 0x00000000003f782f */ /* 0x000fda00038c0000 */
.L_x_341:
[----:B------:R-:W-:Y:S04]  /*9ce0*/  BSSY B0, `(.L_x_314) ;  /* 0x00000a9000007945 */ /* 0x000fe80003800000 */
[----:B------:R-:W-:Y:S05]  /*9cf0*/  @!P6 BRA `(.L_x_315) ;  /* 0x00000008009ce947 */ /* 0x000fea0003800000 */
[----:B------:R-:W-:-:S04]  /*9d00*/  LOP3.LUT R19, R19, 0x2, RZ, 0xfc, !PT ;  /* 0x0000000213137812 */ /* 0x000fc800078efcff */
[----:B------:R-:W-:-:S13]  /*9d10*/  ISETP.NE.AND P0, PT, R19, 0x3, PT ;  /* 0x000000031300780c */ /* 0x000fda0003f05270 */
[----:B------:R-:W-:Y:S05]  /*9d20*/  @!P0 BRA `(.L_x_316) ;  /* 0x0000000000048947 */ /* 0x000fea0003800000 */
[----:B------:R-:W-:Y:S01]  /*9d30*/  BPT.TRAP 0x1 ;  /* 0x000000040000795c */ /* 0x000fe20000300000 */
.L_x_316:
[----:B------:R-:W0:Y:S01]  /*9d40*/  S2R R3, SR_CgaCtaId ;  /* 0x0000000000037919 */ /* 0x000e220000008800 */
[----:B------:R-:W-:-:S04]  /*9d50*/  MOV R2, 0x400 ;  /* 0x0000040000027802 */ /* 0x000fc80000000f00 */
[----:B0-----:R-:W-:Y:S02]  /*9d60*/  LEA R3, R3, R2, 0x18 ;  /* 0x0000000203037211 */ /* 0x001fe400078ec0ff */
[----:B------:R-:W-:-:S03]  /*9d70*/  SHF.L.U32 R2, R0, 0x1f, RZ ;  /* 0x0000001f00027819 */ /* 0x000fc600000006ff */
[----:B------:R-:W-:-:S04]  /*9d80*/  VIADD R3, R3, 0x90 ;  /* 0x0000009003037836 */ /* 0x000fc80000000000 */
[C---:B------:R-:W-:Y:S02]  /*9d90*/  IMAD R7, R12.reuse, 0x8, R3 ;  /* 0x000000080c077824 */ /* 0x040fe400078e0203 */
[----:B------:R-:W-:Y:S02]  /*9da0*/  VIADD R12, R12, 0x1 ;  /* 0x000000010c0c7836 */ /* 0x000fe40000000000 */
[----:B------:R-:W0:Y:S03]  /*9db0*/  SYNCS.PHASECHK.TRANS64.TRYWAIT P0, [R7+URZ], R2 ;  /* 0x00000002070075a7 */ /* 0x000e26000800017f */
[----:B------:R-:W-:-:S04]  /*9dc0*/  ISETP.NE.AND P1, PT, R12, 0x12, PT ;  /* 0x000000120c00780c */ /* 0x000fc80003f25270 */
[----:B------:R-:W-:Y:S02]  /*9dd0*/  SEL R5, RZ, 0x1, P1 ;  /* 0x00000001ff057807 */ /* 0x000fe40000800000 */
[----:B------:R-:W-:Y:S02]  /*9de0*/  SEL R12, R12, RZ, P1 ;  /* 0x000000ff0c0c7207 */ /* 0x000fe40000800000 */
[----:B------:R-:W-:-:S03]  /*9df0*/  LOP3.LUT R5, R0, R5, RZ, 0x3c, !PT ;  /* 0x0000000500057212 */ /* 0x000fc600078e3cff */
[----:B------:R-:W-:Y:S01]  /*9e00*/  IMAD R9, R12, 0x8, R3 ;  /* 0x000000080c097824 */ /* 0x000fe200078e0203 */
[----:B------:R-:W-:Y:S01]  /*9e10*/  SHF.L.U32 R4, R5, 0x1f, RZ ;  /* 0x0000001f05047819 */ /* 0x000fe200000006ff */
[----:B0-----:R-:W-:Y:S06]  /*9e20*/  @!P0 BRA `(.L_x_317) ;  /* 0x0000000800d48947 */ /* 0x001fec0003800000 */
.L_x_342:
[----:B------:R-:W1:Y:S01]  /*9e30*/  SYNCS.PHASECHK.TRANS64.TRYWAIT P0, [R9+URZ], R4 ;  /* 0x00000004090075a7 */ /* 0x000e62000800017f */
[----:B------:R-:W-:-:S05]  /*9e40*/  VIADD R0, R12, 0x1 ;  /* 0x000000010c007836 */ /* 0x000fca0000000000 */
[----:B------:R-:W-:-:S04]  /*9e50*/  ISETP.NE.AND P1, PT, R0, 0x12, PT ;  /* 0x000000120000780c */ /* 0x000fc80003f25270 */
[----:B0-----:R-:W-:Y:S02]  /*9e60*/  SEL R2, RZ, 0x1, P1 ;  /* 0x00000001ff027807 */ /* 0x001fe40000800000 */
[----:B------:R-:W-:Y:S02]  /*9e70*/  SEL R0, R0, RZ, P1 ;  /* 0x000000ff00007207 */ /* 0x000fe40000800000 */
[----:B------:R-:W-:-:S03]  /*9e80*/  LOP3.LUT R7, R5, R2, RZ, 0x3c, !PT ;  /* 0x0000000205077212 */ /* 0x000fc600078e3cff */
[----:B------:R-:W-:Y:S01]  /*9e90*/  IMAD R6, R0, 0x8, R3 ;  /* 0x0000000800067824 */ /* 0x000fe200078e0203 */
[----:B------:R-:W-:Y:S01]  /*9ea0*/  SHF.L.U32 R5, R7, 0x1f, RZ ;  /* 0x0000001f07057819 */ /* 0x000fe200000006ff */
[----:B-1----:R-:W-:Y:S06]  /*9eb0*/  @!P0 BRA `(.L_x_318) ;  /* 0x0000000800c48947 */ /* 0x002fec0003800000 */
.L_x_343:
[----:B------:R-:W1:Y:S01]  /*9ec0*/  SYNCS.PHASECHK.TRANS64.TRYWAIT P0, [R6+URZ], R5 ;  /* 0x00000005060075a7 */ /* 0x000e62000800017f */
[----:B------:R-:W-:-:S05]  /*9ed0*/  VIADD R0, R0, 0x1 ;  /* 0x0000000100007836 */ /* 0x000fca0000000000 */
[----:B------:R-:W-:-:S04]  /*9ee0*/  ISETP.NE.AND P1, PT, R0, 0x12, PT ;  /* 0x000000120000780c */ /* 0x000fc80003f25270 */
[----:B------:R-:W-:Y:S02]  /*9ef0*/  SEL R2, RZ, 0x1, P1 ;  /* 0x00000001ff027807 */ /* 0x000fe40000800000 */
[----:B------:R-:W-:Y:S02]  /*9f00*/  SEL R0, R0, RZ, P1 ;  /* 0x000000ff00007207 */ /* 0x000fe40000800000 */
[----:B------:R-:W-:-:S03]  /*9f10*/  LOP3.LUT R7, R7, R2, RZ, 0x3c, !PT ;  /* 0x0000000207077212 */ /* 0x000fc600078e3cff */
[----:B0-----:R-:W-:Y:S01]  /*9f20*/  IMAD R9, R0, 0x8, R3 ;  /* 0x0000000800097824 */ /* 0x001fe200078e0203 */
[----:B------:R-:W-:Y:S01]  /*9f30*/  SHF.L.U32 R4, R7, 0x1f, RZ ;  /* 0x0000001f07047819 */ /* 0x000fe200000006ff */
[----:B-1----:R-:W-:Y:S06]  /*9f40*/  @!P0 BRA `(.L_x_319) ;  /* 0x0000000800b48947 */ /* 0x002fec0003800000 */
.L_x_344:
        /* <DEDUP_REMOVED lines=9> */
.L_x_345:
        /* <DEDUP_REMOVED lines=9> */
.L_x_346:
        /* <DEDUP_REMOVED lines=9> */
.L_x_347:
        /* <DEDUP_REMOVED lines=9> */
.L_x_348:
        /* <DEDUP_REMOVED lines=9> */
.L_x_349:
        /* <DEDUP_REMOVED lines=9> */
.L_x_350:
        /* <DEDUP_REMOVED lines=9> */
.L_x_351:
        /* <DEDUP_REMOVED lines=9> */
.L_x_352:
        /* <DEDUP_REMOVED lines=9> */
.L_x_353:
        /* <DEDUP_REMOVED lines=9> */
.L_x_354:
        /* <DEDUP_REMOVED lines=9> */
.L_x_355:
        /* <DEDUP_REMOVED lines=9> */
.L_x_356:
        /* <DEDUP_REMOVED lines=9> */
.L_x_357:
[----:B------:R-:W1:Y:S01]  /*a6a0*/  SYNCS.PHASECHK.TRANS64.TRYWAIT P0, [R6+URZ], R5 ;  /* 0x00000005060075a7 */ /* 0x000e62000800017f */
[----:B------:R-:W-:-:S05]  /*a6b0*/  VIADD R0, R0, 0x1 ;  /* 0x0000000100007836 */ /* 0x000fca0000000000 */
[----:B------:R-:W-:-:S04]  /*a6c0*/  ISETP.NE.AND P1, PT, R0, 0x12, PT ;  /* 0x000000120000780c */ /* 0x000fc80003f25270 */
[----:B------:R-:W-:Y:S02]  /*a6d0*/  SEL R2, RZ, 0x1, P1 ;  /* 0x00000001ff027807 */ /* 0x000fe40000800000 */
[----:B------:R-:W-:Y:S02]  /*a6e0*/  SEL R0, R0, RZ, P1 ;  /* 0x000000ff00007207 */ /* 0x000fe40000800000 */
[----:B------:R-:W-:Y:S01]  /*a6f0*/  LOP3.LUT R2, R7, R2, RZ, 0x3c, !PT ;  /* 0x0000000207027212 */ /* 0x000fe200078e3cff */
[----:B-1----:R-:W-:Y:S06]  /*a700*/  @!P0 BRA `(.L_x_333) ;  /* 0x0000000400dc8947 */ /* 0x002fec0003800000 */
.L_x_358:
[----:B------:R-:W-:Y:S01]  /*a710*/  IMAD R3, R0, 0x8, R3 ;  /* 0x0000000800037824 */ /* 0x000fe200078e0203 */
[----:B------:R-:W-:-:S07]  /*a720*/  SHF.L.U32 R0, R2, 0x1f, RZ ;  /* 0x0000001f02007819 */ /* 0x000fce00000006ff */
.L_x_334:
[----:B--2---:R2:W3:Y:S02]  /*a730*/  SYNCS.PHASECHK.TRANS64.TRYWAIT P0, [R3+URZ], R0 ;  /* 0x00000000030075a7 */ /* 0x0044e4000800017f */
[----:B---3--:R-:W-:Y:S05]  /*a740*/  @!P0 NANOSLEEP.SYNCS 0x989680 ;  /* 0x009896800000895d */ /* 0x008fea0003900000 */
[----:B------:R-:W3:Y:S02]  /*a750*/  @!P0 SYNCS.PHASECHK.TRANS64 P0, [R3+URZ], R0 ;  /* 0x00000000030085a7 */ /* 0x000ee4000800007f */
[----:B---3--:R-:W-:Y:S05]  /*a760*/  @!P0 BRA `(.L_x_334) ;  /* 0xfffffffc00f08947 */ /* 0x008fea000383ffff */
.L_x_315:
[----:B------:R-:W-:Y:S05]  /*a770*/  BSYNC B0 ;  /* 0x0000000000007941 */ /* 0x000fea0003800000 */
.L_x_314:
[----:B------:R-:W-:Y:S05]  /*a780*/  EXIT ;  /* 0x000000000000794d */ /* 0x000fea0003800000 */
.L_x_22:
[----:B----4-:R4:W0:Y:S02]  /*a790*/  SYNCS.PHASECHK.TRANS64.TRYWAIT P1, [R3+URZ], R0 ;  /* 0x00000000030075a7 */ /* 0x010824000802017f */
[----:B0-----:R-:W-:Y:S05]  /*a7a0*/  @!P1 NANOSLEEP.SYNCS 0x989680 ;  /* 0x009896800000995d */ /* 0x001fea0003900000 */
[----:B------:R-:W0:Y:S02]  /*a7b0*/  @!P1 SYNCS.PHASECHK.TRANS64 P1, [R3+URZ], R0 ;  /* 0x00000000030095a7 */ /* 0x000e24000802007f */
[----:B0-----:R-:W-:Y:S05]  /*a7c0*/  @!P1 BRA `(.L_x_22) ;  /* 0xfffffffc00f09947 */ /* 0x001fea000383ffff */
[----:B------:R-:W-:Y:S05]  /*a7d0*/  BRA `(.L_x_21) ;  /* 0xffffff6c00d47947 */ /* 0x000fea000383ffff */
.L_x_27:
[----:B-1----:R1:W3:Y:S02]  /*a7e0*/  SYNCS.PHASECHK.TRANS64.TRYWAIT P1, [R5+URZ], R4 ;  /* 0x00000004050075a7 */ /* 0x0022e4000802017f */
[----:B---3--:R-:W-:Y:S05]  /*a7f0*/  @!P1 NANOSLEEP.SYNCS 0x989680 ;  /* 0x009896800000995d */ /* 0x008fea0003900000 */
[----:B------:R-:W3:Y:S02]  /*a800*/  @!P1 SYNCS.PHASECHK.TRANS64 P1, [R5+URZ], R4 ;  /* 0x00000004050095a7 */ /* 0x000ee4000802007f */
[----:B---3--:R-:W-:Y:S05]  /*a810*/  @!P1 BRA `(.L_x_27) ;  /* 0xfffffffc00f09947 */ /* 0x008fea000383ffff */
[----:B------:R-:W-:Y:S05]  /*a820*/  BRA `(.L_x_26) ;  /* 0xffffff7000687947 */ /* 0x000fea000383ffff */
.L_x_302:
[----:B------:R-:W-:Y:S01]  /*a830*/  BSSY B1, `(.L_x_335) ;  /* 0x0000006000017945 */ /* 0x000fe20003800000 */
[----:B------:R-:W-:-:S07]  /*a840*/  IMAD.MOV.U32 R15, RZ, RZ, -0x1 ;  /* 0xffffffffff0f7424 */ /* 0x000fce00078e00ff */
[----:B------:R-:W-:Y:S05]  /*a850*/  WARPSYNC.COLLECTIVE R15, `(.L_x_336) ;  /* 0x000000000f0c7348 */ /* 0x000fea0003c00000 */
[----:B------:R-:W-:Y:S02]  /*a860*/  ELECT P6, UR62, PT ;  /* 0x00000000003e782f */ /* 0x000fe400038c0000 */
[----:B------:R-:W-:Y:S01]  /*a870*/  MOV R14, UR62 ;  /* 0x0000003e000e7c02 */ /* 0x000fe20008000f00 */
[----:B------:R-:W-:Y:S10]  /*a880*/  ENDCOLLECTIVE ;  /* 0x000000000000791b */ /* 0x000ff40003800000 */
.L_x_336:
[----:B------:R-:W-:Y:S05]  /*a890*/  BSYNC B1 ;  /* 0x0000000000017941 */ /* 0x000fea0003800000 */
.L_x_335:
[----:B------:R-:W-:Y:S05]  /*a8a0*/  BRA `(.L_x_337) ;  /* 0xffffffe8004c7947 */ /* 0x000fea000383ffff */
.L_x_305:
[----:B0-----:R0:W1:Y:S02]  /*a8b0*/  SYNCS.PHASECHK.TRANS64.TRYWAIT P0, [R14+URZ+0x90], R7 ;  /* 0x000090070e0075a7 */ /* 0x001064000800017f */
[----:B-1----:R-:W-:Y:S05]  /*a8c0*/  @!P0 NANOSLEEP.SYNCS 0x989680 ;  /* 0x009896800000895d */ /* 0x002fea0003900000 */
[----:B------:R-:W1:Y:S02]  /*a8d0*/  @!P0 SYNCS.PHASECHK.TRANS64 P0, [R14+URZ+0x90], R7 ;  /* 0x000090070e0085a7 */ /* 0x000e64000800007f */
[----:B-1----:R-:W-:Y:S05]  /*a8e0*/  @!P0 BRA `(.L_x_305) ;  /* 0xfffffffc00f08947 */ /* 0x002fea000383ffff */
[----:B------:R-:W-:Y:S05]  /*a8f0*/  BRA `(.L_x_338) ;  /* 0xffffffe800887947 */ /* 0x000fea000383ffff */
.L_x_313:
[----:B------:R-:W-:Y:S01]  /*a900*/  BSSY B0, `(.L_x_339) ;  /* 0x0000006000007945 */ /* 0x000fe20003800000 */
[----:B------:R-:W-:-:S07]  /*a910*/  IMAD.MOV.U32 R15, RZ, RZ, -0x1 ;  /* 0xffffffffff0f7424 */ /* 0x000fce00078e00ff */
[----:B------:R-:W-:Y:S05]  /*a920*/  WARPSYNC.COLLECTIVE R15, `(.L_x_340) ;  /* 0x000000000f0c7348 */ /* 0x000fea0003c00000 */
[----:B------:R-:W-:Y:S02]  /*a930*/  ELECT P6, UR62, PT ;  /* 0x00000000003e782f */ /* 0x000fe400038c0000 */
[----:B------:R-:W-:Y:S01]  /*a940*/  MOV R14, UR62 ;  /* 0x0000003e000e7c02 */ /* 0x000fe20008000f00 */
[----:B------:R-:W-:Y:S10]  /*a950*/  ENDCOLLECTIVE ;  /* 0x000000000000791b */ /* 0x000ff40003800000 */
.L_x_340:
[----:B------:R-:W-:Y:S05]  /*a960*/  BSYNC B0 ;  /* 0x0000000000007941 */ /* 0x000fea0003800000 */
.L_x_339:
[----:B------:R-:W-:Y:S05]  /*a970*/  BRA `(.L_x_341) ;  /* 0xfffffff000d87947 */ /* 0x000fea000383ffff */
.L_x_317:
[----:B0-----:R0:W1:Y:S02]  /*a980*/  SYNCS.PHASECHK.TRANS64.TRYWAIT P0, [R7+URZ], R2 ;  /* 0x00000002070075a7 */ /* 0x001064000800017f */
[----:B-1----:R-:W-:Y:S05]  /*a990*/  @!P0 NANOSLEEP.SYNCS 0x989680 ;  /* 0x009896800000895d */ /* 0x002fea0003900000 */
[----:B------:R-:W1:Y:S02]  /*a9a0*/  @!P0 SYNCS.PHASECHK.TRANS64 P0, [R7+URZ], R2 ;  /* 0x00000002070085a7 */ /* 0x000e64000800007f */
[----:B-1----:R-:W-:Y:S05]  /*a9b0*/  @!P0 BRA `(.L_x_317) ;  /* 0xfffffffc00f08947 */ /* 0x002fea000383ffff */
[----:B------:R-:W-:Y:S05]  /*a9c0*/  BRA `(.L_x_342) ;  /* 0xfffffff400187947 */ /* 0x000fea000383ffff */
.L_x_318:
[----:B0-----:R0:W1:Y:S02]  /*a9d0*/  SYNCS.PHASECHK.TRANS64.TRYWAIT P0, [R9+URZ], R4 ;  /* 0x00000004090075a7 */ /* 0x001064000800017f */
[----:B-1----:R-:W-:Y:S05]  /*a9e0*/  @!P0 NANOSLEEP.SYNCS 0x989680 ;  /* 0x009896800000895d */ /* 0x002fea0003900000 */
[----:B------:R-:W1:Y:S02]  /*a9f0*/  @!P0 SYNCS.PHASECHK.TRANS64 P0, [R9+URZ], R4 ;  /* 0x00000004090085a7 */ /* 0x000e64000800007f */
[----:B-1----:R-:W-:Y:S05]  /*aa00*/  @!P0 BRA `(.L_x_318) ;  /* 0xfffffffc00f08947 */ /* 0x002fea000383ffff */
[----:B------:R-:W-:Y:S05]  /*aa10*/  BRA `(.L_x_343) ;  /* 0xfffffff400287947 */ /* 0x000fea000383ffff */
.L_x_319:
[----:B0-----:R0:W1:Y:S02]  /*aa20*/  SYNCS.PHASECHK.TRANS64.TRYWAIT P0, [R6+URZ], R5 ;  /* 0x00000005060075a7 */ /* 0x001064000800017f */
[----:B-1----:R-:W-:Y:S05]  /*aa30*/  @!P0 NANOSLEEP.SYNCS 0x989680 ;  /* 0x009896800000895d */ /* 0x002fea0003900000 */
[----:B------:R-:W1:Y:S02]  /*aa40*/  @!P0 SYNCS.PHASECHK.TRANS64 P0, [R6+URZ], R5 ;  /* 0x00000005060085a7 */ /* 0x000e64000800007f */
[----:B-1----:R-:W-:Y:S05]  /*aa50*/  @!P0 BRA `(.L_x_319) ;  /* 0xfffffffc00f08947 */ /* 0x002fea000383ffff */
[----:B------:R-:W-:Y:S05]  /*aa60*/  BRA `(.L_x_344) ;  /* 0xfffffff400387947 */ /* 0x000fea000383ffff */
.L_x_320:
[----:B0-----:R0:W1:Y:S02]  /*aa70*/  SYNCS.PHASECHK.TRANS64.TRYWAIT P0, [R9+URZ], R4 ;  /* 0x00000004090075a7 */ /* 0x001064000800017f */
[----:B-1----:R-:W-:Y:S05]  /*aa80*/  @!P0 NANOSLEEP.SYNCS 0x989680 ;  /* 0x009896800000895d */ /* 0x002fea0003900000 */
[----:B------:R-:W1:Y:S02]  /*aa90*/  @!P0 SYNCS.PHASECHK.TRANS64 P0, [R9+URZ], R4 ;  /* 0x00000004090085a7 */ /* 0x000e64000800007f */
[----:B-1----:R-:W-:Y:S05]  /*aaa0*/  @!P0 BRA `(.L_x_320) ;  /* 0xfffffffc00f08947 */ /* 0x002fea000383ffff */
[----:B------:R-:W-:Y:S05]  /*aab0*/  BRA `(.L_x_345) ;  /* 0xfffffff400487947 */ /* 0x000fea000383ffff */
.L_x_321:
[----:B0-----:R0:W1:Y:S02]  /*aac0*/  SYNCS.PHASECHK.TRANS64.TRYWAIT P0, [R6+URZ], R5 ;  /* 0x00000005060075a7 */ /* 0x001064000800017f */
[----:B-1----:R-:W-:Y:S05]  /*aad0*/  @!P0 NANOSLEEP.SYNCS 0x989680 ;  /* 0x009896800000895d */ /* 0x002fea0003900000 */
[----:B------:R-:W1:Y:S02]  /*aae0*/  @!P0 SYNCS.PHASECHK.TRANS64 P0, [R6+URZ], R5 ;  /* 0x00000005060085a7 */ /* 0x000e64000800007f */
[----:B-1----:R-:W-:Y:S05]  /*aaf0*/  @!P0 BRA `(.L_x_321) ;  /* 0xfffffffc00f08947 */ /* 0x002fea000383ffff */
[----:B------:R-:W-:Y:S05]  /*ab00*/  BRA `(.L_x_346) ;  /* 0xfffffff400587947 */ /* 0x000fea000383ffff */
.L_x_322:
[----:B0-----:R0:W1:Y:S02]  /*ab10*/  SYNCS.PHASECHK.TRANS64.TRYWAIT P0, [R9+URZ], R4 ;  /* 0x00000004090075a7 */ /* 0x001064000800017f */
[----:B-1----:R-:W-:Y:S05]  /*ab20*/  @!P0 NANOSLEEP.SYNCS 0x989680 ;  /* 0x009896800000895d */ /* 0x002fea0003900000 */
[----:B------:R-:W1:Y:S02]  /*ab30*/  @!P0 SYNCS.PHASECHK.TRANS64 P0, [R9+URZ], R4 ;  /* 0x00000004090085a7 */ /* 0x000e64000800007f */
[----:B-1----:R-:W-:Y:S05]  /*ab40*/  @!P0 BRA `(.L_x_322) ;  /* 0xfffffffc00f08947 */ /* 0x002fea000383ffff */
[----:B------:R-:W-:Y:S05]  /*ab50*/  BRA `(.L_x_347) ;  /* 0xfffffff400687947 */ /* 0x000fea000383ffff */
.L_x_323:
[----:B0-----:R0:W1:Y:S02]  /*ab60*/  SYNCS.PHASECHK.TRANS64.TRYWAIT P0, [R6+URZ], R5 ;  /* 0x00000005060075a7 */ /* 0x001064000800017f */
[----:B-1----:R-:W-:Y:S05]  /*ab70*/  @!P0 NANOSLEEP.SYNCS 0x989680 ;  /* 0x009896800000895d */ /* 0x002fea0003900000 */
[----:B------:R-:W1:Y:S02]  /*ab80*/  @!P0 SYNCS.PHASECHK.TRANS64 P0, [R6+URZ], R5 ;  /* 0x00000005060085a7 */ /* 0x000e64000800007f */
[----:B-1----:R-:W-:Y:S05]  /*ab90*/  @!P0 BRA `(.L_x_323) ;  /* 0xfffffffc00f08947 */ /* 0x002fea000383ffff */
[----:B------:R-:W-:Y:S05]  /*aba0*/  BRA `(.L_x_348) ;  /* 0xfffffff400787947 */ /* 0x000fea000383ffff */
.L_x_324:
[----:B0-----:R0:W1:Y:S02]  /*abb0*/  SYNCS.PHASECHK.TRANS64.TRYWAIT P0, [R9+URZ], R4 ;  /* 0x00000004090075a7 */ /* 0x001064000800017f */
[----:B-1----:R-:W-:Y:S05]  /*abc0*/  @!P0 NANOSLEEP.SYNCS 0x989680 ;  /* 0x009896800000895d */ /* 0x002fea0003900000 */
[----:B------:R-:W1:Y:S02]  /*abd0*/  @!P0 SYNCS.PHASECHK.TRANS64 P0, [R9+URZ], R4 ;  /* 0x00000004090085a7 */ /* 0x000e64000800007f */
[----:B-1----:R-:W-:Y:S05]  /*abe0*/  @!P0 BRA `(.L_x_324) ;  /* 0xfffffffc00f08947 */ /* 0x002fea000383ffff */
[----:B------:R-:W-:Y:S05]  /*abf0*/  BRA `(.L_x_349) ;  /* 0xfffffff400887947 */ /* 0x000fea000383ffff */
.L_x_325:
[----:B0-----:R0:W1:Y:S02]  /*ac00*/  SYNCS.PHASECHK.TRANS64.TRYWAIT P0, [R6+URZ], R5 ;  /* 0x00000005060075a7 */ /* 0x001064000800017f */
[----:B-1----:R-:W-:Y:S05]  /*ac10*/  @!P0 NANOSLEEP.SYNCS 0x989680 ;  /* 0x009896800000895d */ /* 0x002fea0003900000 */
[----:B------:R-:W1:Y:S02]  /*ac20*/  @!P0 SYNCS.PHASECHK.TRANS64 P0, [R6+URZ], R5 ;  /* 0x00000005060085a7 */ /* 0x000e64000800007f */
[----:B-1----:R-:W-:Y:S05]  /*ac30*/  @!P0 BRA `(.L_x_325) ;  /* 0xfffffffc00f08947 */ /* 0x002fea000383ffff */
[----:B------:R-:W-:Y:S05]  /*ac40*/  BRA `(.L_x_350) ;  /* 0xfffffff400987947 */ /* 0x000fea000383ffff */
.L_x_326:
[----:B0-----:R0:W1:Y:S02]  /*ac50*/  SYNCS.PHASECHK.TRANS64.TRYWAIT P0, [R9+URZ], R4 ;  /* 0x00000004090075a7 */ /* 0x001064000800017f */
[----:B-1----:R-:W-:Y:S05]  /*ac60*/  @!P0 NANOSLEEP.SYNCS 0x989680 ;  /* 0x009896800000895d */ /* 0x002fea0003900000 */
[----:B------:R-:W1:Y:S02]  /*ac70*/  @!P0 SYNCS.PHASECHK.TRANS64 P0, [R9+URZ], R4 ;  /* 0x00000004090085a7 */ /* 0x000e64000800007f */
[----:B-1----:R-:W-:Y:S05]  /*ac80*/  @!P0 BRA `(.L_x_326) ;  /* 0xfffffffc00f08947 */ /* 0x002fea000383ffff */
[----:B------:R-:W-:Y:S05]  /*ac90*/  BRA `(.L_x_351) ;  /* 0xfffffff400a87947 */ /* 0x000fea000383ffff */
.L_x_327:
[----:B0-----:R0:W1:Y:S02]  /*aca0*/  SYNCS.PHASECHK.TRANS64.TRYWAIT P0, [R6+URZ], R5 ;  /* 0x00000005060075a7 */ /* 0x001064000800017f */
[----:B-1----:R-:W-:Y:S05]  /*acb0*/  @!P0 NANOSLEEP.SYNCS 0x989680 ;  /* 0x009896800000895d */ /* 0x002fea0003900000 */
[----:B------:R-:W1:Y:S02]  /*acc0*/  @!P0 SYNCS.PHASECHK.TRANS64 P0, [R6+URZ], R5 ;  /* 0x00000005060085a7 */ /* 0x000e64000800007f */
[----:B-1----:R-:W-:Y:S05]  /*acd0*/  @!P0 BRA `(.L_x_327) ;  /* 0xfffffffc00f08947 */ /* 0x002fea000383ffff */
[----:B------:R-:W-:Y:S05]  /*ace0*/  BRA `(.L_x_352) ;  /* 0xfffffff400b87947 */ /* 0x000fea000383ffff */
.L_x_328:
[----:B0-----:R0:W1:Y:S02]  /*acf0*/  SYNCS.PHASECHK.TRANS64.TRYWAIT P0, [R9+URZ], R4 ;  /* 0x00000004090075a7 */ /* 0x001064000800017f */
[----:B-1----:R-:W-:Y:S05]  /*ad00*/  @!P0 NANOSLEEP.SYNCS 0x989680 ;  /* 0x009896800000895d */ /* 0x002fea0003900000 */
[----:B------:R-:W1:Y:S02]  /*ad10*/  @!P0 SYNCS.PHASECHK.TRANS64 P0, [R9+URZ], R4 ;  /* 0x00000004090085a7 */ /* 0x000e64000800007f */
[----:B-1----:R-:W-:Y:S05]  /*ad20*/  @!P0 BRA `(.L_x_328) ;  /* 0xfffffffc00f08947 */ /* 0x002fea000383ffff */
[----:B------:R-:W-:Y:S05]  /*ad30*/  BRA `(.L_x_353) ;  /* 0xfffffff400c87947 */ /* 0x000fea000383ffff */
.L_x_329:
[----:B0-----:R0:W1:Y:S02]  /*ad40*/  SYNCS.PHASECHK.TRANS64.TRYWAIT P0, [R6+URZ], R5 ;  /* 0x00000005060075a7 */ /* 0x001064000800017f */
[----:B-1----:R-:W-:Y:S05]  /*ad50*/  @!P0 NANOSLEEP.SYNCS 0x989680 ;  /* 0x009896800000895d */ /* 0x002fea0003900000 */
[----:B------:R-:W1:Y:S02]  /*ad60*/  @!P0 SYNCS.PHASECHK.TRANS64 P0, [R6+URZ], R5 ;  /* 0x00000005060085a7 */ /* 0x000e64000800007f */
[----:B-1----:R-:W-:Y:S05]  /*ad70*/  @!P0 BRA `(.L_x_329) ;  /* 0xfffffffc00f08947 */ /* 0x002fea000383ffff */
[----:B------:R-:W-:Y:S05]  /*ad80*/  BRA `(.L_x_354) ;  /* 0xfffffff400d87947 */ /* 0x000fea000383ffff */
.L_x_330:
[----:B0-----:R0:W1:Y:S02]  /*ad90*/  SYNCS.PHASECHK.TRANS64.TRYWAIT P0, [R9+URZ], R4 ;  /* 0x00000004090075a7 */ /* 0x001064000800017f */
[----:B-1----:R-:W-:Y:S05]  /*ada0*/  @!P0 NANOSLEEP.SYNCS 0x989680 ;  /* 0x009896800000895d */ /* 0x002fea0003900000 */
[----:B------:R-:W1:Y:S02]  /*adb0*/  @!P0 SYNCS.PHASECHK.TRANS64 P0, [R9+URZ], R4 ;  /* 0x00000004090085a7 */ /* 0x000e64000800007f */
[----:B-1----:R-:W-:Y:S05]  /*adc0*/  @!P0 BRA `(.L_x_330) ;  /* 0xfffffffc00f08947 */ /* 0x002fea000383ffff */
[----:B------:R-:W-:Y:S05]  /*add0*/  BRA `(.L_x_355) ;  /* 0xfffffff400e87947 */ /* 0x000fea000383ffff */
.L_x_331:
[----:B0-----:R0:W1:Y:S02]  /*ade0*/  SYNCS.PHASECHK.TRANS64.TRYWAIT P0, [R6+URZ], R5 ;  /* 0x00000005060075a7 */ /* 0x001064000800017f */
[----:B-1----:R-:W-:Y:S05]  /*adf0*/  @!P0 NANOSLEEP.SYNCS 0x989680 ;  /* 0x009896800000895d */ /* 0x002fea0003900000 */
[----:B------:R-:W1:Y:S02]  /*ae00*/  @!P0 SYNCS.PHASECHK.TRANS64 P0, [R6+URZ], R5 ;  /* 0x00000005060085a7 */ /* 0x000e64000800007f */
[----:B-1----:R-:W-:Y:S05]  /*ae10*/  @!P0 BRA `(.L_x_331) ;  /* 0xfffffffc00f08947 */ /* 0x002fea000383ffff */
[----:B------:R-:W-:Y:S05]  /*ae20*/  BRA `(.L_x_356) ;  /* 0xfffffff400f87947 */ /* 0x000fea000383ffff */
.L_x_332:
[----:B0-----:R0:W1:Y:S02]  /*ae30*/  SYNCS.PHASECHK.TRANS64.TRYWAIT P0, [R9+URZ], R4 ;  /* 0x00000004090075a7 */ /* 0x001064000800017f */
[----:B-1----:R-:W-:Y:S05]  /*ae40*/  @!P0 NANOSLEEP.SYNCS 0x989680 ;  /* 0x009896800000895d */ /* 0x002fea0003900000 */
[----:B------:R-:W1:Y:S02]  /*ae50*/  @!P0 SYNCS.PHASECHK.TRANS64 P0, [R9+URZ], R4 ;  /* 0x00000004090085a7 */ /* 0x000e64000800007f */
[----:B-1----:R-:W-:Y:S05]  /*ae60*/  @!P0 BRA `(.L_x_332) ;  /* 0xfffffffc00f08947 */ /* 0x002fea000383ffff */
[----:B------:R-:W-:Y:S05]  /*ae70*/  BRA `(.L_x_357) ;  /* 0xfffffff800087947 */ /* 0x000fea000383ffff */
.L_x_333:
[----:B-1----:R1:W2:Y:S02]  /*ae80*/  SYNCS.PHASECHK.TRANS64.TRYWAIT P0, [R6+URZ], R5 ;  /* 0x00000005060075a7 */ /* 0x0022a4000800017f */
[----:B--2---:R-:W-:Y:S05]  /*ae90*/  @!P0 NANOSLEEP.SYNCS 0x989680 ;  /* 0x009896800000895d */ /* 0x004fea0003900000 */
[----:B------:R-:W2:Y:S02]  /*aea0*/  @!P0 SYNCS.PHASECHK.TRANS64 P0, [R6+URZ], R5 ;  /* 0x00000005060085a7 */ /* 0x000ea4000800007f */
[----:B--2---:R-:W-:Y:S05]  /*aeb0*/  @!P0 BRA `(.L_x_333) ;  /* 0xfffffffc00f08947 */ /* 0x004fea000383ffff */
[----:B------:R-:W-:Y:S05]  /*aec0*/  BRA `(.L_x_358) ;  /* 0xfffffff800107947 */ /* 0x000fea000383ffff */
.L_x_359:
[----:B------:R-:W-:-:S00]  /*aed0*/  BRA `(.L_x_359) ;  /* 0xfffffffc00fc7947 */ /* 0x000fc0000383ffff */
[----:B------:R-:W-:-:S00]  /*aee0*/  NOP ;  /* 0x0000000000007918 */ /* 0x000fc00000000000 */
        /* <DEDUP_REMOVED lines=9> */
.L_x_360:


//--------------------- .nv.global.init           --------------------------
	.section	.nv.global.init,"aw",@progbits
.nv.global.init:
	.type		$str$22,@object
	.size		$str$22,($str$23 - $str$22)
$str$22:
        /*0000*/ 	.byte	0x6b, 0x5f, 0x74, 0x69, 0x6c, 0x65, 0x5f, 0x63, 0x6f, 0x75, 0x6e, 0x74, 0x20, 0x3e, 0x3d, 0x20
        /*0010*/ 	.byte	0x31, 0x00
	.type		$str$23,@object
	.size		$str$23,(__unnamed_1 - $str$23)
$str$23:
        /*0012*/ 	.byte	0x2f, 0x74, 0x6d, 0x70, 0x2f, 0x63, 0x75, 0x74, 0x6c, 0x61, 0x73, 0x73, 0x5f, 0x73, 0x77, 0x65
        /*0022*/ 	.byte	0x65, 0x70, 0x5f, 0x73, 0x72, 0x63, 0x2f, 0x69, 0x6e, 0x63, 0x6c, 0x75, 0x64, 0x65, 0x2f, 0x63
        /*0032*/ 	.byte	0x75, 0x74, 0x6c, 0x61, 0x73, 0x73, 0x2f, 0x67, 0x65, 0x6d, 0x6d, 0x2f, 0x63, 0x6f, 0x6c, 0x6c
        /*0042*/ 	.byte	0x65, 0x63, 0x74, 0x69, 0x76, 0x65, 0x2f, 0x73, 0x6d, 0x39, 0x30, 0x5f, 0x6d, 0x6d, 0x61, 0x5f
        /*0052*/ 	.byte	0x74, 0x6d, 0x61, 0x5f, 0x67, 0x6d, 0x6d, 0x61, 0x5f, 0x73, 0x73, 0x5f, 0x77, 0x61, 0x72, 0x70
        /*0062*/ 	.byte	0x73, 0x70, 0x65, 0x63, 0x69, 0x61, 0x6c, 0x69, 0x7a, 0x65, 0x64, 0x2e, 0x68, 0x70, 0x70, 0x00
	.type		__unnamed_1,@object
	.size		__unnamed_1,(.L_0 - __unnamed_1)
__unnamed_1:
        /*0072*/ 	.byte	0x76, 0x6f, 0x69, 0x64, 0x20, 0x63, 0x75, 0x74, 0x6c, 0x61, 0x73, 0x73, 0x3a, 0x3a, 0x67, 0x65
        /* <DEDUP_REMOVED lines=173> */
        /*0b52*/ 	.byte	0x69, 0x74, 0x79, 0x5d, 0x00
.L_0:


//--------------------- .nv.shared._ZN7cutlass13device_kernelINS_4gemm6kernel13GemmUniversalIN4cute5tupleIJiiiiEEENS1_10collective13CollectiveMmaINS1_34MainloopSm90TmaGmmaWarpSpecializedILi18ENS5_IJNS4_1CILi4EEESB_NSA_ILi1EEEEEENS1_35KernelTmaWarpSpecializedCooperativeEEENS5_IJNSA_ILi128EEENSA_ILi256EEENSA_ILi32EEEEEEaNS5_IJlSC_lEEEaSK_NS4_8TiledMMAINS4_8MMA_AtomIJNS4_4SM904GMMA27MMA_64x256x32_S32S8S8_SS_TNEEEENS4_6LayoutINS5_IJNSA_ILi2EEESC_SC_EEENS5_IJSC_NSA_ILi0EEESU_EEEEENS5_IJNS4_10UnderscoreESX_SX_EEEEENS4_23SM90_TMA_LOAD_MULTICASTENS4_14ComposedLayoutINS4_7SwizzleILi1ELi4ELi3EEENS4_18smem_ptr_flag_bitsILi8EEENSR_INS5_IJNSA_ILi8EEESI_EEENS5_IJSI_SC_EEEEEEEvNS4_8identityES10_S1A_vS1B_EENS_8epilogue10collective6detail29Sm90TmaWarpSpecializedAdapterINS1E_15DefaultEpilogueIaSK_SK_NS1D_6thread17LinearCombinationIaLi1EiiLNS1I_9ScaleType4KindE0ELNS_15FloatRoundStyleE2EaEENS1_15EpilogueDefaultEEEEEvvEEEEvNT_6ParamsE --------------------------
	.section	.nv.shared._ZN7cutlass13device_kernelINS_4gemm6kernel13GemmUniversalIN4cute5tupleIJiiiiEEENS1_10collective13CollectiveMmaINS1_34MainloopSm90TmaGmmaWarpSpecializedILi18ENS5_IJNS4_1CILi4EEESB_NSA_ILi1EEEEEENS1_35KernelTmaWarpSpecializedCooperativeEEENS5_IJNSA_ILi128EEENSA_ILi256EEENSA_ILi32EEEEEEaNS5_IJlSC_lEEEaSK_NS4_8TiledMMAINS4_8MMA_AtomIJNS4_4SM904GMMA27MMA_64x256x32_S32S8S8_SS_TNEEEENS4_6LayoutINS5_IJNSA_ILi2EEESC_SC_EEENS5_IJSC_NSA_ILi0EEESU_EEEEENS5_IJNS4_10UnderscoreESX_SX_EEEEENS4_23SM90_TMA_LOAD_MULTICASTENS4_14ComposedLayoutINS4_7SwizzleILi1ELi4ELi3EEENS4_18smem_ptr_flag_bitsILi8EEENSR_INS5_IJNSA_ILi8EEESI_EEENS5_IJSI_SC_EEEEEEEvNS4_8identityES10_S1A_vS1B_EENS_8epilogue10collective6detail29Sm90TmaWarpSpecializedAdapterINS1E_15DefaultEpilogueIaSK_SK_NS1D_6thread17LinearCombinationIaLi1EiiLNS1I_9ScaleType4KindE0ELNS_15FloatRoundStyleE2EaEENS1_15EpilogueDefaultEEEEEvvEEEEvNT_6ParamsE,"aw",@nobits
	.sectionflags	@""
	.align	16
	.zero		1024


//--------------------- .nv.shared.reserved.0     --------------------------
	.section	.nv.shared.reserved.0,"aw",@nobits
	.weak		__nv_reservedSMEM_offset_0_alias
	.size		__nv_reservedSMEM_offset_0_alias, 0, 0
	.other		__nv_reservedSMEM_offset_0_alias,@"STO_CUDA_RESERVED_SHARED STV_DEFAULT"
__nv_reservedSMEM_offset_0_alias:
	.zero		0


//--------------------- .nv.global                --------------------------
	.section	.nv.global,"aw",@nobits
.nv.global:
	.type		_ZN40_INTERNAL_8bdf5528_4_k_cu_3bcaaa4d_288474cute1_E,@object
	.size		_ZN40_INTERNAL_8bdf5528_4_k_cu_3bcaaa4d_288474cute1_E,(_ZN40_INTERNAL_8bdf5528_4_k_cu_3bcaaa4d_288474cuda3std3__45__cpo6cbeginE - _ZN40_INTERNAL_8bdf5528_4_k_cu_3bcaaa4d_288474cute1_E)
_ZN40_INTERNAL_8bdf5528_4_k_cu_3bcaaa4d_288474cute1_E:
	.zero		1
	.type		_ZN40_INTERNAL_8bdf5528_4_k_cu_3bcaaa4d_288474cuda3std3__45__cpo6cbeginE,@object
	.size		_ZN40_INTERNAL_8bdf5528_4_k_cu_3bcaaa4d_288474cuda3std3__45__cpo6cbeginE,(_ZN40_INTERNAL_8bdf5528_4_k_cu_3bcaaa4d_288474cuda3std3__48in_placeE - _ZN40_INTERNAL_8bdf5528_4_k_cu_3bcaaa4d_288474cuda3std3__45__cpo6cbeginE)
_ZN40_INTERNAL_8bdf5528_4_k_cu_3bcaaa4d_288474cuda3std3__45__cpo6cbeginE:
	.zero		1
	.type		_ZN40_INTERNAL_8bdf5528_4_k_cu_3bcaaa4d_288474cuda3std3__48in_placeE,@object
	.size		_ZN40_INTERNAL_8bdf5528_4_k_cu_3bcaaa4d_288474cuda3std3__48in_placeE,(_ZN40_INTERNAL_8bdf5528_4_k_cu_3bcaaa4d_288474cuda3std6ranges3__45__cpo9iter_moveE - _ZN40_INTERNAL_8bdf5528_4_k_cu_3bcaaa4d_288474cuda3std3__48in_placeE)
_ZN40_INTERNAL_8bdf5528_4_k_cu_3bcaaa4d_288474cuda3std3__48in_placeE:
	.zero		1
	.type		_ZN40_INTERNAL_8bdf5528_4_k_cu_3bcaaa4d_288474cuda3std6ranges3__45__cpo9iter_moveE,@object
	.size		_ZN40_INTERNAL_8bdf5528_4_k_cu_3bcaaa4d_288474cuda3std6ranges3__45__cpo9iter_moveE,(_ZN40_INTERNAL_8bdf5528_4_k_cu_3bcaaa4d_288474cuda3std3__45__cpo5beginE - _ZN40_INTERNAL_8bdf5528_4_k_cu_3bcaaa4d_288474cuda3std6ranges3__45__cpo9iter_moveE)
_ZN40_INTERNAL_8bdf5528_4_k_cu_3bcaaa4d_288474cuda3std6ranges3__45__cpo9iter_moveE:
	.zero		1
	.type		_ZN40_INTERNAL_8bdf5528_4_k_cu_3bcaaa4d_288474cuda3std3__45__cpo5beginE,@object
	.size		_ZN40_INTERNAL_8bdf5528_4_k_cu_3bcaaa4d_288474cuda3std3__45__cpo5beginE,(_ZN40_INTERNAL_8bdf5528_4_k_cu_3bcaaa4d_288474cuda3std3__442_GLOBAL__N__8bdf5528_4_k_cu_3bcaaa4d_288476ignoreE - _ZN40_INTERNAL_8bdf5528_4_k_cu_3bcaaa4d_288474cuda3std3__45__cpo5beginE)
_ZN40_INTERNAL_8bdf5528_4_k_cu_3bcaaa4d_288474cuda3std3__45__cpo5beginE:
	.zero		1
	.type		_ZN40_INTERNAL_8bdf5528_4_k_cu_3bcaaa4d_288474cuda3std3__442_GLOBAL__N__8bdf5528_4_k_cu_3bcaaa4d_288476ignoreE,@object
	.size		_ZN40_INTERNAL_8bdf5528_4_k_cu_3bcaaa4d_288474cuda3std3__442_GLOBAL__N__8bdf5528_4_k_cu_3bcaaa4d_288476ignoreE,(_ZN40_INTERNAL_8bdf5528_4_k_cu_3bcaaa4d_288474cute7productE - _ZN40_INTERNAL_8bdf5528_4_k_cu_3bcaaa4d_288474cuda3std3__442_GLOBAL__N__8bdf5528_4_k_cu_3bcaaa4d_288476ignoreE)
_ZN40_INTERNAL_8bdf5528_4_k_cu_3bcaaa4d_288474cuda3std3__442_GLOBAL__N__8bdf5528_4_k_cu_3bcaaa4d_288476ignoreE:
	.zero		1
	.type		_ZN40_INTERNAL_8bdf5528_4_k_cu_3bcaaa4d_288474cute7productE,@object
	.size		_ZN40_INTERNAL_8bdf5528_4_k_cu_3bcaaa4d_288474cute7productE,(_ZN40_INTERNAL_8bdf5528_4_k_cu_3bcaaa4d_288474cuda3std3__45__cpo3endE - _ZN40_INTERNAL_8bdf5528_4_k_cu_3bcaaa4d_288474cute7productE)
_ZN40_INTERNAL_8bdf5528_4_k_cu_3bcaaa4d_288474cute7productE:
	.zero		1
	.type		_ZN40_INTERNAL_8bdf5528_4_k_cu_3bcaaa4d_288474cuda3std3__45__cpo3endE,@object
	.size		_ZN40_INTERNAL_8bdf5528_4_k_cu_3bcaaa4d_288474cuda3std3__45__cpo3endE,(_ZN40_INTERNAL_8bdf5528_4_k_cu_3bcaaa4d_288474cuda3std3__419piecewise_constructE - _ZN40_INTERNAL_8bdf5528_4_k_cu_3bcaaa4d_288474cuda3std3__45__cpo3endE)
_ZN40_INTERNAL_8bdf5528_4_k_cu_3bcaaa4d_288474cuda3std3__45__cpo3endE:
	.zero		1
	.type		_ZN40_INTERNAL_8bdf5528_4_k_cu_3bcaaa4d_288474cuda3std3__419piecewise_constructE,@object
	.size		_ZN40_INTERNAL_8bdf5528_4_k_cu_3bcaaa4d_288474cuda3std3__419piecewise_constructE,(_ZN40_INTERNAL_8bdf5528_4_k_cu_3bcaaa4d_288474cuda3std3__45__cpo4cendE - _ZN40_INTERNAL_8bdf5528_4_k_cu_3bcaaa4d_288474cuda3std3__419piecewise_constructE)
_ZN40_INTERNAL_8bdf5528_4_k_cu_3bcaaa4d_288474cuda3std3__419piecewise_constructE:
	.zero		1
	.type		_ZN40_INTERNAL_8bdf5528_4_k_cu_3bcaaa4d_288474cuda3std3__45__cpo4cendE,@object
	.size		_ZN40_INTERNAL_8bdf5528_4_k_cu_3bcaaa4d_288474cuda3std3__45__cpo4cendE,(_ZN40_INTERNAL_8bdf5528_4_k_cu_3bcaaa4d_288474cuda3std6ranges3__45__cpo4swapE - _ZN40_INTERNAL_8bdf5528_4_k_cu_3bcaaa4d_288474cuda3std3__45__cpo4cendE)
_ZN40_INTERNAL_8bdf5528_4_k_cu_3bcaaa4d_288474cuda3std3__45__cpo4cendE:
	.zero		1
	.type		_ZN40_INTERNAL_8bdf5528_4_k_cu_3bcaaa4d_288474cuda3std6ranges3__45__cpo4swapE,@object
	.size		_ZN40_INTERNAL_8bdf5528_4_k_cu_3bcaaa4d_288474cuda3std6ranges3__45__cpo4swapE,(.L_8 - _ZN40_INTERNAL_8bdf5528_4_k_cu_3bcaaa4d_288474cuda3std6ranges3__45__cpo4swapE)
_ZN40_INTERNAL_8bdf5528_4_k_cu_3bcaaa4d_288474cuda3std6ranges3__45__cpo4swapE:
	.zero		1
.L_8:


//--------------------- .nv.constant0._ZN7cutlass13device_kernelINS_4gemm6kernel13GemmUniversalIN4cute5tupleIJiiiiEEENS1_10collective13CollectiveMmaINS1_34MainloopSm90TmaGmmaWarpSpecializedILi18ENS5_IJNS4_1CILi4EEESB_NSA_ILi1EEEEEENS1_35KernelTmaWarpSpecializedCooperativeEEENS5_IJNSA_ILi128EEENSA_ILi256EEENSA_ILi32EEEEEEaNS5_IJlSC_lEEEaSK_NS4_8TiledMMAINS4_8MMA_AtomIJNS4_4SM904GMMA27MMA_64x256x32_S32S8S8_SS_TNEEEENS4_6LayoutINS5_IJNSA_ILi2EEESC_SC_EEENS5_IJSC_NSA_ILi0EEESU_EEEEENS5_IJNS4_10UnderscoreESX_SX_EEEEENS4_23SM90_TMA_LOAD_MULTICASTENS4_14ComposedLayoutINS4_7SwizzleILi1ELi4ELi3EEENS4_18smem_ptr_flag_bitsILi8EEENSR_INS5_IJNSA_ILi8EEESI_EEENS5_IJSI_SC_EEEEEEEvNS4_8identityES10_S1A_vS1B_EENS_8epilogue10collective6detail29Sm90TmaWarpSpecializedAdapterINS1E_15DefaultEpilogueIaSK_SK_NS1D_6thread17LinearCombinationIaLi1EiiLNS1I_9ScaleType4KindE0ELNS_15FloatRoundStyleE2EaEENS1_15EpilogueDefaultEEEEEvvEEEEvNT_6ParamsE --------------------------
	.section	.nv.constant0._ZN7cutlass13device_kernelINS_4gemm6kernel13GemmUniversalIN4cute5tupleIJiiiiEEENS1_10collective13CollectiveMmaINS1_34MainloopSm90TmaGmmaWarpSpecializedILi18ENS5_IJNS4_1CILi4EEESB_NSA_ILi1EEEEEENS1_35KernelTmaWarpSpecializedCooperativeEEENS5_IJNSA_ILi128EEENSA_ILi256EEENSA_ILi32EEEEEEaNS5_IJlSC_lEEEaSK_NS4_8TiledMMAINS4_8MMA_AtomIJNS4_4SM904GMMA27MMA_64x256x32_S32S8S8_SS_TNEEEENS4_6LayoutINS5_IJNSA_ILi2EEESC_SC_EEENS5_IJSC_NSA_ILi0EEESU_EEEEENS5_IJNS4_10UnderscoreESX_SX_EEEEENS4_23SM90_TMA_LOAD_MULTICASTENS4_14ComposedLayoutINS4_7SwizzleILi1ELi4ELi3EEENS4_18smem_ptr_flag_bitsILi8EEENSR_INS5_IJNSA_ILi8EEESI_EEENS5_IJSI_SC_EEEEEEEvNS4_8identityES10_S1A_vS1B_EENS_8epilogue10collective6detail29Sm90TmaWarpSpecializedAdapterINS1E_15DefaultEpilogueIaSK_SK_NS1D_6thread17LinearCombinationIaLi1EiiLNS1I_9ScaleType4KindE0ELNS_15FloatRoundStyleE2EaEENS1_15EpilogueDefaultEEEEEvvEEEEvNT_6ParamsE,"a",@progbits
	.sectionflags	@""
	.align	4
.nv.constant0._ZN7cutlass13device_kernelINS_4gemm6kernel13GemmUniversalIN4cute5tupleIJiiiiEEENS1_10collective13CollectiveMmaINS1_34MainloopSm90TmaGmmaWarpSpecializedILi18ENS5_IJNS4_1CILi4EEESB_NSA_ILi1EEEEEENS1_35KernelTmaWarpSpecializedCooperativeEEENS5_IJNSA_ILi128EEENSA_ILi256EEENSA_ILi32EEEEEEaNS5_IJlSC_lEEEaSK_NS4_8TiledMMAINS4_8MMA_AtomIJNS4_4SM904GMMA27MMA_64x256x32_S32S8S8_SS_TNEEEENS4_6LayoutINS5_IJNSA_ILi2EEESC_SC_EEENS5_IJSC_NSA_ILi0EEESU_EEEEENS5_IJNS4_10UnderscoreESX_SX_EEEEENS4_23SM90_TMA_LOAD_MULTICASTENS4_14ComposedLayoutINS4_7SwizzleILi1ELi4ELi3EEENS4_18smem_ptr_flag_bitsILi8EEENSR_INS5_IJNSA_ILi8EEESI_EEENS5_IJSI_SC_EEEEEEEvNS4_8identityES10_S1A_vS1B_EENS_8epilogue10collective6detail29Sm90TmaWarpSpecializedAdapterINS1E_15DefaultEpilogueIaSK_SK_NS1D_6thread17LinearCombinationIaLi1EiiLNS1I_9ScaleType4KindE0ELNS_15FloatRoundStyleE2EaEENS1_15EpilogueDefaultEEEEEvvEEEEvNT_6ParamsE:
	.zero		1664


//--------------------- SYMBOLS --------------------------

	.type		.nv.reservedSmem.offset0,@object
	.size		.nv.reservedSmem.offset0,0x4
	.type		__assertfail,@function
